//
// Generated by NVIDIA NVVM Compiler
//
// Compiler Build ID: CL-36424714
// Cuda compilation tools, release 13.0, V13.0.88
// Based on NVVM 20.0.0
//

.version 9.0
.target sm_100
.address_size 64

	// .globl	softmax_kernel
// _ZZ14softmax_kernelE10shared_sum has been demoted

.visible .entry softmax_kernel(
	.param .u64 .ptr .align 1 softmax_kernel_param_0,
	.param .u64 .ptr .align 1 softmax_kernel_param_1,
	.param .u32 softmax_kernel_param_2,
	.param .u32 softmax_kernel_param_3
)
{
	.reg .pred 	%p<18>;
	.reg .b32 	%r<58>;
	.reg .b32 	%f<108>;
	.reg .b64 	%rd<38>;
	// demoted variable
	.shared .align 4 .b8 _ZZ14softmax_kernelE10shared_sum[1024];
	ld.param.u64 	%rd10, [softmax_kernel_param_0];
	ld.param.u64 	%rd11, [softmax_kernel_param_1];
	ld.param.u32 	%r32, [softmax_kernel_param_2];
	ld.param.u32 	%r31, [softmax_kernel_param_3];
	cvta.to.global.u64 	%rd1, %rd11;
	cvta.to.global.u64 	%rd2, %rd10;
	mov.u32 	%r1, %ctaid.x;
	setp.ge.s32 	%p1, %r1, %r32;
	@%p1 bra 	$L__BB0_26;
	mul.lo.s32 	%r2, %r31, %r1;
	mul.wide.s32 	%rd12, %r2, 4;
	add.s64 	%rd3, %rd2, %rd12;
	ld.global.f32 	%f105, [%rd3];
	setp.lt.s32 	%p2, %r31, 2;
	@%p2 bra 	$L__BB0_15;
	add.s32 	%r3, %r31, -1;
	add.s32 	%r34, %r31, -2;
	and.b32  	%r4, %r3, 15;
	setp.lt.u32 	%p3, %r34, 15;
	mov.b32 	%r52, 1;
	@%p3 bra 	$L__BB0_6;
	and.b32  	%r36, %r3, -16;
	neg.s32 	%r50, %r36;
	add.s32 	%r37, %r2, 1;
	mul.wide.u32 	%rd13, %r37, 4;
	add.s64 	%rd14, %rd13, %rd2;
	add.s64 	%rd36, %rd14, 32;
	mov.b32 	%r49, 0;
$L__BB0_4:
	.pragma "nounroll";
	ld.global.f32 	%f20, [%rd36+-32];
	max.f32 	%f21, %f105, %f20;
	ld.global.f32 	%f22, [%rd36+-28];
	max.f32 	%f23, %f21, %f22;
	ld.global.f32 	%f24, [%rd36+-24];
	max.f32 	%f25, %f23, %f24;
	ld.global.f32 	%f26, [%rd36+-20];
	max.f32 	%f27, %f25, %f26;
	ld.global.f32 	%f28, [%rd36+-16];
	max.f32 	%f29, %f27, %f28;
	ld.global.f32 	%f30, [%rd36+-12];
	max.f32 	%f31, %f29, %f30;
	ld.global.f32 	%f32, [%rd36+-8];
	max.f32 	%f33, %f31, %f32;
	ld.global.f32 	%f34, [%rd36+-4];
	max.f32 	%f35, %f33, %f34;
	ld.global.f32 	%f36, [%rd36];
	max.f32 	%f37, %f35, %f36;
	ld.global.f32 	%f38, [%rd36+4];
	max.f32 	%f39, %f37, %f38;
	ld.global.f32 	%f40, [%rd36+8];
	max.f32 	%f41, %f39, %f40;
	ld.global.f32 	%f42, [%rd36+12];
	max.f32 	%f43, %f41, %f42;
	ld.global.f32 	%f44, [%rd36+16];
	max.f32 	%f45, %f43, %f44;
	ld.global.f32 	%f46, [%rd36+20];
	max.f32 	%f47, %f45, %f46;
	ld.global.f32 	%f48, [%rd36+24];
	max.f32 	%f49, %f47, %f48;
	ld.global.f32 	%f50, [%rd36+28];
	max.f32 	%f105, %f49, %f50;
	add.s32 	%r50, %r50, 16;
	add.s32 	%r49, %r49, 16;
	add.s64 	%rd36, %rd36, 64;
	setp.ne.s32 	%p4, %r50, 0;
	@%p4 bra 	$L__BB0_4;
	add.s32 	%r52, %r49, 1;
$L__BB0_6:
	setp.eq.s32 	%p5, %r4, 0;
	@%p5 bra 	$L__BB0_15;
	and.b32  	%r12, %r3, 7;
	setp.lt.u32 	%p6, %r4, 8;
	@%p6 bra 	$L__BB0_9;
	add.s32 	%r38, %r52, %r2;
	mul.wide.u32 	%rd15, %r38, 4;
	add.s64 	%rd16, %rd2, %rd15;
	ld.global.f32 	%f52, [%rd16];
	max.f32 	%f53, %f105, %f52;
	cvt.u64.u32 	%rd17, %r2;
	cvt.u64.u32 	%rd18, %r52;
	add.s64 	%rd19, %rd18, %rd17;
	shl.b64 	%rd20, %rd19, 2;
	add.s64 	%rd21, %rd2, %rd20;
	ld.global.f32 	%f54, [%rd21+4];
	max.f32 	%f55, %f53, %f54;
	ld.global.f32 	%f56, [%rd21+8];
	max.f32 	%f57, %f55, %f56;
	ld.global.f32 	%f58, [%rd21+12];
	max.f32 	%f59, %f57, %f58;
	ld.global.f32 	%f60, [%rd21+16];
	max.f32 	%f61, %f59, %f60;
	ld.global.f32 	%f62, [%rd21+20];
	max.f32 	%f63, %f61, %f62;
	ld.global.f32 	%f64, [%rd21+24];
	max.f32 	%f65, %f63, %f64;
	ld.global.f32 	%f66, [%rd21+28];
	max.f32 	%f105, %f65, %f66;
	add.s32 	%r52, %r52, 8;
$L__BB0_9:
	setp.eq.s32 	%p7, %r12, 0;
	@%p7 bra 	$L__BB0_15;
	and.b32  	%r15, %r3, 3;
	setp.lt.u32 	%p8, %r12, 4;
	@%p8 bra 	$L__BB0_12;
	add.s32 	%r39, %r52, %r2;
	mul.wide.u32 	%rd22, %r39, 4;
	add.s64 	%rd23, %rd2, %rd22;
	ld.global.f32 	%f68, [%rd23];
	max.f32 	%f69, %f105, %f68;
	cvt.u64.u32 	%rd24, %r2;
	cvt.u64.u32 	%rd25, %r52;
	add.s64 	%rd26, %rd25, %rd24;
	shl.b64 	%rd27, %rd26, 2;
	add.s64 	%rd28, %rd2, %rd27;
	ld.global.f32 	%f70, [%rd28+4];
	max.f32 	%f71, %f69, %f70;
	ld.global.f32 	%f72, [%rd28+8];
	max.f32 	%f73, %f71, %f72;
	ld.global.f32 	%f74, [%rd28+12];
	max.f32 	%f105, %f73, %f74;
	add.s32 	%r52, %r52, 4;
$L__BB0_12:
	setp.eq.s32 	%p9, %r15, 0;
	@%p9 bra 	$L__BB0_15;
	add.s32 	%r40, %r52, %r2;
	mul.wide.u32 	%rd29, %r40, 4;
	add.s64 	%rd37, %rd2, %rd29;
	neg.s32 	%r54, %r15;
$L__BB0_14:
	.pragma "nounroll";
	ld.global.f32 	%f75, [%rd37];
	max.f32 	%f105, %f105, %f75;
	add.s64 	%rd37, %rd37, 4;
	add.s32 	%r54, %r54, 1;
	setp.ne.s32 	%p10, %r54, 0;
	@%p10 bra 	$L__BB0_14;
$L__BB0_15:
	mov.u32 	%r57, %tid.x;
	setp.ge.s32 	%p11, %r57, %r31;
	mov.f32 	%f107, 0f00000000;
	@%p11 bra 	$L__BB0_18;
	mov.f32 	%f107, 0f00000000;
	mov.u32 	%r22, %ntid.x;
	mov.u32 	%r55, %r57;
$L__BB0_17:
	add.s32 	%r41, %r55, %r2;
	mul.wide.s32 	%rd30, %r55, 4;
	add.s64 	%rd31, %rd3, %rd30;
	ld.global.f32 	%f78, [%rd31];
	sub.f32 	%f79, %f78, %f105;
	fma.rn.f32 	%f80, %f79, 0f3BBB989D, 0f3F000000;
	cvt.sat.f32.f32 	%f81, %f80;
	mov.f32 	%f82, 0f4B400001;
	mov.f32 	%f83, 0f437C0000;
	fma.rm.f32 	%f84, %f81, %f83, %f82;
	add.f32 	%f85, %f84, 0fCB40007F;
	neg.f32 	%f86, %f85;
	fma.rn.f32 	%f87, %f79, 0f3FB8AA3B, %f86;
	fma.rn.f32 	%f88, %f79, 0f32A57060, %f87;
	mov.b32 	%r42, %f84;
	shl.b32 	%r43, %r42, 23;
	mov.b32 	%f89, %r43;
	ex2.approx.ftz.f32 	%f90, %f88;
	mul.f32 	%f91, %f90, %f89;
	mul.wide.s32 	%rd32, %r41, 4;
	add.s64 	%rd33, %rd1, %rd32;
	st.global.f32 	[%rd33], %f91;
	bar.sync 	0;
	add.f32 	%f107, %f107, %f91;
	add.s32 	%r55, %r55, %r22;
	setp.lt.s32 	%p12, %r55, %r31;
	@%p12 bra 	$L__BB0_17;
$L__BB0_18:
	shl.b32 	%r44, %r57, 2;
	mov.u32 	%r45, _ZZ14softmax_kernelE10shared_sum;
	add.s32 	%r25, %r45, %r44;
	st.shared.f32 	[%r25], %f107;
	bar.sync 	0;
	mov.u32 	%r26, %ntid.x;
	setp.lt.u32 	%p13, %r26, 2;
	@%p13 bra 	$L__BB0_23;
	mov.u32 	%r56, %r26;
$L__BB0_20:
	shr.u32 	%r28, %r56, 1;
	setp.ge.u32 	%p14, %r57, %r28;
	@%p14 bra 	$L__BB0_22;
	shl.b32 	%r46, %r28, 2;
	add.s32 	%r47, %r25, %r46;
	ld.shared.f32 	%f92, [%r47];
	ld.shared.f32 	%f93, [%r25];
	add.f32 	%f94, %f92, %f93;
	st.shared.f32 	[%r25], %f94;
$L__BB0_22:
	bar.sync 	0;
	setp.gt.u32 	%p15, %r56, 3;
	mov.u32 	%r56, %r28;
	@%p15 bra 	$L__BB0_20;
$L__BB0_23:
	setp.ge.s32 	%p16, %r57, %r31;
	@%p16 bra 	$L__BB0_26;
	ld.shared.f32 	%f18, [_ZZ14softmax_kernelE10shared_sum];
$L__BB0_25:
	add.s32 	%r48, %r57, %r2;
	mul.wide.s32 	%rd34, %r48, 4;
	add.s64 	%rd35, %rd1, %rd34;
	ld.global.f32 	%f95, [%rd35];
	div.rn.f32 	%f96, %f95, %f18;
	st.global.f32 	[%rd35], %f96;
	add.s32 	%r57, %r57, %r26;
	setp.lt.s32 	%p17, %r57, %r31;
	@%p17 bra 	$L__BB0_25;
$L__BB0_26:
	ret;

}
	// .globl	logsoftmax_kernel
.visible .entry logsoftmax_kernel(
	.param .u64 .ptr .align 1 logsoftmax_kernel_param_0,
	.param .u64 .ptr .align 1 logsoftmax_kernel_param_1,
	.param .u32 logsoftmax_kernel_param_2,
	.param .u32 logsoftmax_kernel_param_3
)
{
	.reg .pred 	%p<25>;
	.reg .b32 	%r<97>;
	.reg .b32 	%f<315>;
	.reg .b64 	%rd<58>;

	ld.param.u64 	%rd14, [logsoftmax_kernel_param_0];
	ld.param.u64 	%rd13, [logsoftmax_kernel_param_1];
	ld.param.u32 	%r37, [logsoftmax_kernel_param_2];
	ld.param.u32 	%r36, [logsoftmax_kernel_param_3];
	cvta.to.global.u64 	%rd1, %rd14;
	mov.u32 	%r1, %ctaid.x;
	setp.ge.s32 	%p1, %r1, %r37;
	@%p1 bra 	$L__BB1_30;
	mul.lo.s32 	%r2, %r36, %r1;
	mul.wide.s32 	%rd15, %r2, 4;
	add.s64 	%rd2, %rd1, %rd15;
	ld.global.f32 	%f305, [%rd2];
	setp.lt.s32 	%p2, %r36, 2;
	@%p2 bra 	$L__BB1_15;
	add.s32 	%r3, %r36, -1;
	add.s32 	%r39, %r36, -2;
	and.b32  	%r4, %r3, 15;
	setp.lt.u32 	%p3, %r39, 15;
	mov.b32 	%r87, 1;
	@%p3 bra 	$L__BB1_6;
	and.b32  	%r41, %r3, -16;
	neg.s32 	%r91, %r41;
	add.s32 	%r42, %r2, 1;
	mul.wide.u32 	%rd16, %r42, 4;
	add.s64 	%rd17, %rd16, %rd1;
	add.s64 	%rd56, %rd17, 32;
	mov.b32 	%r90, 0;
$L__BB1_4:
	.pragma "nounroll";
	ld.global.f32 	%f29, [%rd56+-32];
	max.f32 	%f30, %f305, %f29;
	ld.global.f32 	%f31, [%rd56+-28];
	max.f32 	%f32, %f30, %f31;
	ld.global.f32 	%f33, [%rd56+-24];
	max.f32 	%f34, %f32, %f33;
	ld.global.f32 	%f35, [%rd56+-20];
	max.f32 	%f36, %f34, %f35;
	ld.global.f32 	%f37, [%rd56+-16];
	max.f32 	%f38, %f36, %f37;
	ld.global.f32 	%f39, [%rd56+-12];
	max.f32 	%f40, %f38, %f39;
	ld.global.f32 	%f41, [%rd56+-8];
	max.f32 	%f42, %f40, %f41;
	ld.global.f32 	%f43, [%rd56+-4];
	max.f32 	%f44, %f42, %f43;
	ld.global.f32 	%f45, [%rd56];
	max.f32 	%f46, %f44, %f45;
	ld.global.f32 	%f47, [%rd56+4];
	max.f32 	%f48, %f46, %f47;
	ld.global.f32 	%f49, [%rd56+8];
	max.f32 	%f50, %f48, %f49;
	ld.global.f32 	%f51, [%rd56+12];
	max.f32 	%f52, %f50, %f51;
	ld.global.f32 	%f53, [%rd56+16];
	max.f32 	%f54, %f52, %f53;
	ld.global.f32 	%f55, [%rd56+20];
	max.f32 	%f56, %f54, %f55;
	ld.global.f32 	%f57, [%rd56+24];
	max.f32 	%f58, %f56, %f57;
	ld.global.f32 	%f59, [%rd56+28];
	max.f32 	%f305, %f58, %f59;
	add.s32 	%r91, %r91, 16;
	add.s32 	%r90, %r90, 16;
	add.s64 	%rd56, %rd56, 64;
	setp.eq.s32 	%p4, %r91, 0;
	@%p4 bra 	$L__BB1_5;
	bra.uni 	$L__BB1_4;
$L__BB1_5:
	add.s32 	%r87, %r90, 1;
$L__BB1_6:
	setp.eq.s32 	%p5, %r4, 0;
	@%p5 bra 	$L__BB1_15;
	and.b32  	%r8, %r3, 7;
	setp.lt.u32 	%p6, %r4, 8;
	@%p6 bra 	$L__BB1_9;
	add.s32 	%r43, %r87, %r2;
	mul.wide.u32 	%rd18, %r43, 4;
	add.s64 	%rd19, %rd1, %rd18;
	ld.global.f32 	%f61, [%rd19];
	max.f32 	%f62, %f305, %f61;
	cvt.u64.u32 	%rd20, %r2;
	cvt.u64.u32 	%rd21, %r87;
	add.s64 	%rd22, %rd21, %rd20;
	shl.b64 	%rd23, %rd22, 2;
	add.s64 	%rd24, %rd1, %rd23;
	ld.global.f32 	%f63, [%rd24+4];
	max.f32 	%f64, %f62, %f63;
	ld.global.f32 	%f65, [%rd24+8];
	max.f32 	%f66, %f64, %f65;
	ld.global.f32 	%f67, [%rd24+12];
	max.f32 	%f68, %f66, %f67;
	ld.global.f32 	%f69, [%rd24+16];
	max.f32 	%f70, %f68, %f69;
	ld.global.f32 	%f71, [%rd24+20];
	max.f32 	%f72, %f70, %f71;
	ld.global.f32 	%f73, [%rd24+24];
	max.f32 	%f74, %f72, %f73;
	ld.global.f32 	%f75, [%rd24+28];
	max.f32 	%f305, %f74, %f75;
	add.s32 	%r87, %r87, 8;
$L__BB1_9:
	setp.eq.s32 	%p7, %r8, 0;
	@%p7 bra 	$L__BB1_15;
	and.b32  	%r11, %r3, 3;
	setp.lt.u32 	%p8, %r8, 4;
	@%p8 bra 	$L__BB1_12;
	add.s32 	%r44, %r87, %r2;
	mul.wide.u32 	%rd25, %r44, 4;
	add.s64 	%rd26, %rd1, %rd25;
	ld.global.f32 	%f77, [%rd26];
	max.f32 	%f78, %f305, %f77;
	cvt.u64.u32 	%rd27, %r2;
	cvt.u64.u32 	%rd28, %r87;
	add.s64 	%rd29, %rd28, %rd27;
	shl.b64 	%rd30, %rd29, 2;
	add.s64 	%rd31, %rd1, %rd30;
	ld.global.f32 	%f79, [%rd31+4];
	max.f32 	%f80, %f78, %f79;
	ld.global.f32 	%f81, [%rd31+8];
	max.f32 	%f82, %f80, %f81;
	ld.global.f32 	%f83, [%rd31+12];
	max.f32 	%f305, %f82, %f83;
	add.s32 	%r87, %r87, 4;
$L__BB1_12:
	setp.eq.s32 	%p9, %r11, 0;
	@%p9 bra 	$L__BB1_15;
	add.s32 	%r45, %r87, %r2;
	mul.wide.u32 	%rd32, %r45, 4;
	add.s64 	%rd55, %rd1, %rd32;
	neg.s32 	%r89, %r11;
$L__BB1_14:
	.pragma "nounroll";
	ld.global.f32 	%f84, [%rd55];
	max.f32 	%f305, %f305, %f84;
	add.s64 	%rd55, %rd55, 4;
	add.s32 	%r89, %r89, 1;
	setp.ne.s32 	%p10, %r89, 0;
	@%p10 bra 	$L__BB1_14;
$L__BB1_15:
	setp.lt.s32 	%p11, %r36, 1;
	mov.f32 	%f314, 0f00000000;
	@%p11 bra 	$L__BB1_27;
	and.b32  	%r17, %r36, 7;
	setp.lt.u32 	%p12, %r36, 8;
	mov.f32 	%f314, 0f00000000;
	mov.b32 	%r93, 0;
	@%p12 bra 	$L__BB1_19;
	and.b32  	%r93, %r36, 2147483640;
	neg.s32 	%r92, %r93;
	mul.wide.u32 	%rd33, %r2, 4;
	add.s64 	%rd34, %rd33, %rd1;
	add.s64 	%rd57, %rd34, 16;
	mov.f32 	%f314, 0f00000000;
$L__BB1_18:
	.pragma "nounroll";
	ld.global.f32 	%f89, [%rd57+-16];
	sub.f32 	%f90, %f89, %f305;
	fma.rn.f32 	%f91, %f90, 0f3BBB989D, 0f3F000000;
	cvt.sat.f32.f32 	%f92, %f91;
	mov.f32 	%f93, 0f4B400001;
	mov.f32 	%f94, 0f437C0000;
	fma.rm.f32 	%f95, %f92, %f94, %f93;
	add.f32 	%f96, %f95, 0fCB40007F;
	neg.f32 	%f97, %f96;
	fma.rn.f32 	%f98, %f90, 0f3FB8AA3B, %f97;
	fma.rn.f32 	%f99, %f90, 0f32A57060, %f98;
	mov.b32 	%r47, %f95;
	shl.b32 	%r48, %r47, 23;
	mov.b32 	%f100, %r48;
	ex2.approx.ftz.f32 	%f101, %f99;
	fma.rn.f32 	%f102, %f101, %f100, %f314;
	ld.global.f32 	%f103, [%rd57+-12];
	sub.f32 	%f104, %f103, %f305;
	fma.rn.f32 	%f105, %f104, 0f3BBB989D, 0f3F000000;
	cvt.sat.f32.f32 	%f106, %f105;
	fma.rm.f32 	%f107, %f106, %f94, %f93;
	add.f32 	%f108, %f107, 0fCB40007F;
	neg.f32 	%f109, %f108;
	fma.rn.f32 	%f110, %f104, 0f3FB8AA3B, %f109;
	fma.rn.f32 	%f111, %f104, 0f32A57060, %f110;
	mov.b32 	%r49, %f107;
	shl.b32 	%r50, %r49, 23;
	mov.b32 	%f112, %r50;
	ex2.approx.ftz.f32 	%f113, %f111;
	fma.rn.f32 	%f114, %f113, %f112, %f102;
	ld.global.f32 	%f115, [%rd57+-8];
	sub.f32 	%f116, %f115, %f305;
	fma.rn.f32 	%f117, %f116, 0f3BBB989D, 0f3F000000;
	cvt.sat.f32.f32 	%f118, %f117;
	fma.rm.f32 	%f119, %f118, %f94, %f93;
	add.f32 	%f120, %f119, 0fCB40007F;
	neg.f32 	%f121, %f120;
	fma.rn.f32 	%f122, %f116, 0f3FB8AA3B, %f121;
	fma.rn.f32 	%f123, %f116, 0f32A57060, %f122;
	mov.b32 	%r51, %f119;
	shl.b32 	%r52, %r51, 23;
	mov.b32 	%f124, %r52;
	ex2.approx.ftz.f32 	%f125, %f123;
	fma.rn.f32 	%f126, %f125, %f124, %f114;
	ld.global.f32 	%f127, [%rd57+-4];
	sub.f32 	%f128, %f127, %f305;
	fma.rn.f32 	%f129, %f128, 0f3BBB989D, 0f3F000000;
	cvt.sat.f32.f32 	%f130, %f129;
	fma.rm.f32 	%f131, %f130, %f94, %f93;
	add.f32 	%f132, %f131, 0fCB40007F;
	neg.f32 	%f133, %f132;
	fma.rn.f32 	%f134, %f128, 0f3FB8AA3B, %f133;
	fma.rn.f32 	%f135, %f128, 0f32A57060, %f134;
	mov.b32 	%r53, %f131;
	shl.b32 	%r54, %r53, 23;
	mov.b32 	%f136, %r54;
	ex2.approx.ftz.f32 	%f137, %f135;
	fma.rn.f32 	%f138, %f137, %f136, %f126;
	ld.global.f32 	%f139, [%rd57];
	sub.f32 	%f140, %f139, %f305;
	fma.rn.f32 	%f141, %f140, 0f3BBB989D, 0f3F000000;
	cvt.sat.f32.f32 	%f142, %f141;
	fma.rm.f32 	%f143, %f142, %f94, %f93;
	add.f32 	%f144, %f143, 0fCB40007F;
	neg.f32 	%f145, %f144;
	fma.rn.f32 	%f146, %f140, 0f3FB8AA3B, %f145;
	fma.rn.f32 	%f147, %f140, 0f32A57060, %f146;
	mov.b32 	%r55, %f143;
	shl.b32 	%r56, %r55, 23;
	mov.b32 	%f148, %r56;
	ex2.approx.ftz.f32 	%f149, %f147;
	fma.rn.f32 	%f150, %f149, %f148, %f138;
	ld.global.f32 	%f151, [%rd57+4];
	sub.f32 	%f152, %f151, %f305;
	fma.rn.f32 	%f153, %f152, 0f3BBB989D, 0f3F000000;
	cvt.sat.f32.f32 	%f154, %f153;
	fma.rm.f32 	%f155, %f154, %f94, %f93;
	add.f32 	%f156, %f155, 0fCB40007F;
	neg.f32 	%f157, %f156;
	fma.rn.f32 	%f158, %f152, 0f3FB8AA3B, %f157;
	fma.rn.f32 	%f159, %f152, 0f32A57060, %f158;
	mov.b32 	%r57, %f155;
	shl.b32 	%r58, %r57, 23;
	mov.b32 	%f160, %r58;
	ex2.approx.ftz.f32 	%f161, %f159;
	fma.rn.f32 	%f162, %f161, %f160, %f150;
	ld.global.f32 	%f163, [%rd57+8];
	sub.f32 	%f164, %f163, %f305;
	fma.rn.f32 	%f165, %f164, 0f3BBB989D, 0f3F000000;
	cvt.sat.f32.f32 	%f166, %f165;
	fma.rm.f32 	%f167, %f166, %f94, %f93;
	add.f32 	%f168, %f167, 0fCB40007F;
	neg.f32 	%f169, %f168;
	fma.rn.f32 	%f170, %f164, 0f3FB8AA3B, %f169;
	fma.rn.f32 	%f171, %f164, 0f32A57060, %f170;
	mov.b32 	%r59, %f167;
	shl.b32 	%r60, %r59, 23;
	mov.b32 	%f172, %r60;
	ex2.approx.ftz.f32 	%f173, %f171;
	fma.rn.f32 	%f174, %f173, %f172, %f162;
	ld.global.f32 	%f175, [%rd57+12];
	sub.f32 	%f176, %f175, %f305;
	fma.rn.f32 	%f177, %f176, 0f3BBB989D, 0f3F000000;
	cvt.sat.f32.f32 	%f178, %f177;
	fma.rm.f32 	%f179, %f178, %f94, %f93;
	add.f32 	%f180, %f179, 0fCB40007F;
	neg.f32 	%f181, %f180;
	fma.rn.f32 	%f182, %f176, 0f3FB8AA3B, %f181;
	fma.rn.f32 	%f183, %f176, 0f32A57060, %f182;
	mov.b32 	%r61, %f179;
	shl.b32 	%r62, %r61, 23;
	mov.b32 	%f184, %r62;
	ex2.approx.ftz.f32 	%f185, %f183;
	fma.rn.f32 	%f314, %f185, %f184, %f174;
	add.s32 	%r92, %r92, 8;
	add.s64 	%rd57, %rd57, 32;
	setp.ne.s32 	%p13, %r92, 0;
	@%p13 bra 	$L__BB1_18;
$L__BB1_19:
	setp.eq.s32 	%p14, %r17, 0;
	@%p14 bra 	$L__BB1_27;
	and.b32  	%r27, %r36, 3;
	setp.lt.u32 	%p15, %r17, 4;
	@%p15 bra 	$L__BB1_22;
	add.s32 	%r63, %r93, %r2;
	mul.wide.u32 	%rd35, %r63, 4;
	add.s64 	%rd36, %rd1, %rd35;
	ld.global.f32 	%f187, [%rd36];
	sub.f32 	%f188, %f187, %f305;
	fma.rn.f32 	%f189, %f188, 0f3BBB989D, 0f3F000000;
	cvt.sat.f32.f32 	%f190, %f189;
	mov.f32 	%f191, 0f4B400001;
	mov.f32 	%f192, 0f437C0000;
	fma.rm.f32 	%f193, %f190, %f192, %f191;
	add.f32 	%f194, %f193, 0fCB40007F;
	neg.f32 	%f195, %f194;
	fma.rn.f32 	%f196, %f188, 0f3FB8AA3B, %f195;
	fma.rn.f32 	%f197, %f188, 0f32A57060, %f196;
	mov.b32 	%r64, %f193;
	shl.b32 	%r65, %r64, 23;
	mov.b32 	%f198, %r65;
	ex2.approx.ftz.f32 	%f199, %f197;
	fma.rn.f32 	%f200, %f199, %f198, %f314;
	cvt.u64.u32 	%rd37, %r2;
	cvt.u64.u32 	%rd38, %r93;
	add.s64 	%rd39, %rd38, %rd37;
	shl.b64 	%rd40, %rd39, 2;
	add.s64 	%rd41, %rd1, %rd40;
	ld.global.f32 	%f201, [%rd41+4];
	sub.f32 	%f202, %f201, %f305;
	fma.rn.f32 	%f203, %f202, 0f3BBB989D, 0f3F000000;
	cvt.sat.f32.f32 	%f204, %f203;
	fma.rm.f32 	%f205, %f204, %f192, %f191;
	add.f32 	%f206, %f205, 0fCB40007F;
	neg.f32 	%f207, %f206;
	fma.rn.f32 	%f208, %f202, 0f3FB8AA3B, %f207;
	fma.rn.f32 	%f209, %f202, 0f32A57060, %f208;
	mov.b32 	%r66, %f205;
	shl.b32 	%r67, %r66, 23;
	mov.b32 	%f210, %r67;
	ex2.approx.ftz.f32 	%f211, %f209;
	fma.rn.f32 	%f212, %f211, %f210, %f200;
	ld.global.f32 	%f213, [%rd41+8];
	sub.f32 	%f214, %f213, %f305;
	fma.rn.f32 	%f215, %f214, 0f3BBB989D, 0f3F000000;
	cvt.sat.f32.f32 	%f216, %f215;
	fma.rm.f32 	%f217, %f216, %f192, %f191;
	add.f32 	%f218, %f217, 0fCB40007F;
	neg.f32 	%f219, %f218;
	fma.rn.f32 	%f220, %f214, 0f3FB8AA3B, %f219;
	fma.rn.f32 	%f221, %f214, 0f32A57060, %f220;
	mov.b32 	%r68, %f217;
	shl.b32 	%r69, %r68, 23;
	mov.b32 	%f222, %r69;
	ex2.approx.ftz.f32 	%f223, %f221;
	fma.rn.f32 	%f224, %f223, %f222, %f212;
	ld.global.f32 	%f225, [%rd41+12];
	sub.f32 	%f226, %f225, %f305;
	fma.rn.f32 	%f227, %f226, 0f3BBB989D, 0f3F000000;
	cvt.sat.f32.f32 	%f228, %f227;
	fma.rm.f32 	%f229, %f228, %f192, %f191;
	add.f32 	%f230, %f229, 0fCB40007F;
	neg.f32 	%f231, %f230;
	fma.rn.f32 	%f232, %f226, 0f3FB8AA3B, %f231;
	fma.rn.f32 	%f233, %f226, 0f32A57060, %f232;
	mov.b32 	%r70, %f229;
	shl.b32 	%r71, %r70, 23;
	mov.b32 	%f234, %r71;
	ex2.approx.ftz.f32 	%f235, %f233;
	fma.rn.f32 	%f314, %f235, %f234, %f224;
	add.s32 	%r93, %r93, 4;
$L__BB1_22:
	setp.eq.s32 	%p16, %r27, 0;
	@%p16 bra 	$L__BB1_27;
	setp.eq.s32 	%p17, %r27, 1;
	@%p17 bra 	$L__BB1_25;
	add.s32 	%r72, %r93, %r2;
	mul.wide.u32 	%rd42, %r72, 4;
	add.s64 	%rd43, %rd1, %rd42;
	ld.global.f32 	%f237, [%rd43];
	sub.f32 	%f238, %f237, %f305;
	fma.rn.f32 	%f239, %f238, 0f3BBB989D, 0f3F000000;
	cvt.sat.f32.f32 	%f240, %f239;
	mov.f32 	%f241, 0f4B400001;
	mov.f32 	%f242, 0f437C0000;
	fma.rm.f32 	%f243, %f240, %f242, %f241;
	add.f32 	%f244, %f243, 0fCB40007F;
	neg.f32 	%f245, %f244;
	fma.rn.f32 	%f246, %f238, 0f3FB8AA3B, %f245;
	fma.rn.f32 	%f247, %f238, 0f32A57060, %f246;
	mov.b32 	%r73, %f243;
	shl.b32 	%r74, %r73, 23;
	mov.b32 	%f248, %r74;
	ex2.approx.ftz.f32 	%f249, %f247;
	fma.rn.f32 	%f250, %f249, %f248, %f314;
	cvt.u64.u32 	%rd44, %r2;
	cvt.u64.u32 	%rd45, %r93;
	add.s64 	%rd46, %rd45, %rd44;
	shl.b64 	%rd47, %rd46, 2;
	add.s64 	%rd48, %rd1, %rd47;
	ld.global.f32 	%f251, [%rd48+4];
	sub.f32 	%f252, %f251, %f305;
	fma.rn.f32 	%f253, %f252, 0f3BBB989D, 0f3F000000;
	cvt.sat.f32.f32 	%f254, %f253;
	fma.rm.f32 	%f255, %f254, %f242, %f241;
	add.f32 	%f256, %f255, 0fCB40007F;
	neg.f32 	%f257, %f256;
	fma.rn.f32 	%f258, %f252, 0f3FB8AA3B, %f257;
	fma.rn.f32 	%f259, %f252, 0f32A57060, %f258;
	mov.b32 	%r75, %f255;
	shl.b32 	%r76, %r75, 23;
	mov.b32 	%f260, %r76;
	ex2.approx.ftz.f32 	%f261, %f259;
	fma.rn.f32 	%f314, %f261, %f260, %f250;
	add.s32 	%r93, %r93, 2;
$L__BB1_25:
	and.b32  	%r77, %r36, 1;
	setp.eq.b32 	%p18, %r77, 1;
	not.pred 	%p19, %p18;
	@%p19 bra 	$L__BB1_27;
	add.s32 	%r78, %r93, %r2;
	mul.wide.u32 	%rd49, %r78, 4;
	add.s64 	%rd50, %rd1, %rd49;
	ld.global.f32 	%f262, [%rd50];
	sub.f32 	%f263, %f262, %f305;
	fma.rn.f32 	%f264, %f263, 0f3BBB989D, 0f3F000000;
	cvt.sat.f32.f32 	%f265, %f264;
	mov.f32 	%f266, 0f4B400001;
	mov.f32 	%f267, 0f437C0000;
	fma.rm.f32 	%f268, %f265, %f267, %f266;
	add.f32 	%f269, %f268, 0fCB40007F;
	neg.f32 	%f270, %f269;
	fma.rn.f32 	%f271, %f263, 0f3FB8AA3B, %f270;
	fma.rn.f32 	%f272, %f263, 0f32A57060, %f271;
	mov.b32 	%r79, %f268;
	shl.b32 	%r80, %r79, 23;
	mov.b32 	%f273, %r80;
	ex2.approx.ftz.f32 	%f274, %f272;
	fma.rn.f32 	%f314, %f274, %f273, %f314;
$L__BB1_27:
	setp.lt.f32 	%p20, %f314, 0f00800000;
	mul.f32 	%f275, %f314, 0f4B000000;
	selp.f32 	%f276, %f275, %f314, %p20;
	selp.f32 	%f277, 0fC1B80000, 0f00000000, %p20;
	mov.b32 	%r81, %f276;
	add.s32 	%r82, %r81, -1059760811;
	and.b32  	%r83, %r82, -8388608;
	sub.s32 	%r84, %r81, %r83;
	mov.b32 	%f278, %r84;
	cvt.rn.f32.s32 	%f279, %r83;
	fma.rn.f32 	%f280, %f279, 0f34000000, %f277;
	add.f32 	%f281, %f278, 0fBF800000;
	fma.rn.f32 	%f282, %f281, 0fBE055027, 0f3E1039F6;
	fma.rn.f32 	%f283, %f282, %f281, 0fBDF8CDCC;
	fma.rn.f32 	%f284, %f283, %f281, 0f3E0F2955;
	fma.rn.f32 	%f285, %f284, %f281, 0fBE2AD8B9;
	fma.rn.f32 	%f286, %f285, %f281, 0f3E4CED0B;
	fma.rn.f32 	%f287, %f286, %f281, 0fBE7FFF22;
	fma.rn.f32 	%f288, %f287, %f281, 0f3EAAAA78;
	fma.rn.f32 	%f289, %f288, %f281, 0fBF000000;
	mul.f32 	%f290, %f281, %f289;
	fma.rn.f32 	%f291, %f290, %f281, %f281;
	fma.rn.f32 	%f292, %f280, 0f3F317218, %f291;
	setp.gt.u32 	%p21, %r81, 2139095039;
	fma.rn.f32 	%f293, %f276, 0f7F800000, 0f7F800000;
	selp.f32 	%f294, %f293, %f292, %p21;
	setp.eq.f32 	%p22, %f276, 0f00000000;
	selp.f32 	%f295, 0fFF800000, %f294, %p22;
	add.f32 	%f27, %f305, %f295;
	mov.u32 	%r96, %tid.x;
	setp.ge.s32 	%p23, %r96, %r36;
	@%p23 bra 	$L__BB1_30;
	mov.u32 	%r33, %ntid.x;
	cvta.to.global.u64 	%rd12, %rd13;
$L__BB1_29:
	add.s32 	%r85, %r96, %r2;
	mul.wide.s32 	%rd51, %r96, 4;
	add.s64 	%rd52, %rd2, %rd51;
	ld.global.f32 	%f296, [%rd52];
	sub.f32 	%f297, %f296, %f27;
	mul.wide.s32 	%rd53, %r85, 4;
	add.s64 	%rd54, %rd12, %rd53;
	st.global.f32 	[%rd54], %f297;
	add.s32 	%r96, %r96, %r33;
	setp.lt.s32 	%p24, %r96, %r36;
	@%p24 bra 	$L__BB1_29;
$L__BB1_30:
	ret;

}


// ===== COMPILED SASS (sm_100) =====

	.target	sm_100

	.elftype	@"ET_EXEC"


//--------------------- .note.nv.tkinfo           --------------------------
	.section	.note.nv.tkinfo,"",@"SHT_NOTE"
	.sectionflags	@"SHF_NOTE_NV_TKINFO"
	.tkinfo
        /*0018*/ 	.word	0x00000002
        /*0030*/ 	.string	""
        /*0030*/ 	.string	"ptxas"
        /*0030*/ 	.string	"Cuda compilation tools, release 13.0, V13.0.88"
        /*0030*/ 	.string	"Build cuda_13.0.r13.0/compiler.36424714_0"
        /*0030*/ 	.string	"-arch sm_100 -m 64 "



//--------------------- .note.nv.cuinfo           --------------------------
	.section	.note.nv.cuinfo,"",@"SHT_NOTE"
	.sectionflags	@"SHF_NOTE_NV_CUINFO"
        /*0018*/ 	.short	0x0002
        /*001a*/ 	.short	0x0064
        /*001c*/ 	.short	0x0082
	.zero		2


//--------------------- .nv.info                  --------------------------
	.section	.nv.info,"",@"SHT_CUDA_INFO"
	.align	4


	//----- nvinfo : EIATTR_REGCOUNT
	.align		4
        /*0000*/ 	.byte	0x04, 0x2f
        /*0002*/ 	.short	(.L_1 - .L_0)
	.align		4
.L_0:
        /*0004*/ 	.word	index@(softmax_kernel)
        /*0008*/ 	.word	0x0000001c


	//----- nvinfo : EIATTR_FRAME_SIZE
	.align		4
.L_1:
        /*000c*/ 	.byte	0x04, 0x11
        /*000e*/ 	.short	(.L_3 - .L_2)
	.align		4
.L_2:
        /*0010*/ 	.word	index@($__internal_0_$__cuda_sm3x_div_rn_noftz_f32_slowpath)
        /*0014*/ 	.word	0x00000000


	//----- nvinfo : EIATTR_FRAME_SIZE
	.align		4
.L_3:
        /*0018*/ 	.byte	0x04, 0x11
        /*001a*/ 	.short	(.L_5 - .L_4)
	.align		4
.L_4:
        /*001c*/ 	.word	index@(softmax_kernel)
        /*0020*/ 	.word	0x00000000


	//----- nvinfo : EIATTR_REGCOUNT
	.align		4
.L_5:
        /*0024*/ 	.byte	0x04, 0x2f
        /*0026*/ 	.short	(.L_7 - .L_6)
	.align		4
.L_6:
        /*0028*/ 	.word	index@(logsoftmax_kernel)
        /*002c*/ 	.word	0x0000001f


	//----- nvinfo : EIATTR_FRAME_SIZE
	.align		4
.L_7:
        /*0030*/ 	.byte	0x04, 0x11
        /*0032*/ 	.short	(.L_9 - .L_8)
	.align		4
.L_8:
        /*0034*/ 	.word	index@(logsoftmax_kernel)
        /*0038*/ 	.word	0x00000000


	//----- nvinfo : EIATTR_MIN_STACK_SIZE
	.align		4
.L_9:
        /*003c*/ 	.byte	0x04, 0x12
        /*003e*/ 	.short	(.L_11 - .L_10)
	.align		4
.L_10:
        /*0040*/ 	.word	index@(logsoftmax_kernel)
        /*0044*/ 	.word	0x00000000


	//----- nvinfo : EIATTR_MIN_STACK_SIZE
	.align		4
.L_11:
        /*0048*/ 	.byte	0x04, 0x12
        /*004a*/ 	.short	(.L_13 - .L_12)
	.align		4
.L_12:
        /*004c*/ 	.word	index@(softmax_kernel)
        /*0050*/ 	.word	0x00000000
.L_13:


//--------------------- .nv.compat                --------------------------
	.section	.nv.compat,"",@"SHT_CUDA_COMPAT_INFO"
	.align	4
        /*0000*/ 	.byte	0x02, 0x09, 0x00, 0x00, 0x02, 0x02, 0x01, 0x00, 0x02, 0x05, 0x05, 0x00, 0x03, 0x07, 0x01, 0x01
        /*0010*/ 	.byte	0x02, 0x03, 0x00, 0x00, 0x02, 0x06, 0x01, 0x00, 0x04, 0x0b, 0x08, 0x00, 0x01, 0x00, 0x00, 0x00
        /*0020*/ 	.byte	0x00, 0x00, 0x00, 0x00


//--------------------- .nv.info.logsoftmax_kernel --------------------------
	.section	.nv.info.logsoftmax_kernel,"",@"SHT_CUDA_INFO"
	.sectionflags	@""
	.align	4


	//----- nvinfo : EIATTR_CUDA_API_VERSION
	.align		4
        /*0000*/ 	.byte	0x04, 0x37
        /*0002*/ 	.short	(.L_15 - .L_14)
.L_14:
        /*0004*/ 	.word	0x00000082


	//----- nvinfo : EIATTR_KPARAM_INFO
	.align		4
.L_15:
        /*0008*/ 	.byte	0x04, 0x17
        /*000a*/ 	.short	(.L_17 - .L_16)
.L_16:
        /*000c*/ 	.word	0x00000000
        /*0010*/ 	.short	0x0003
        /*0012*/ 	.short	0x0014
        /*0014*/ 	.byte	0x00, 0xf0, 0x11, 0x00


	//----- nvinfo : EIATTR_KPARAM_INFO
	.align		4
.L_17:
        /*0018*/ 	.byte	0x04, 0x17
        /*001a*/ 	.short	(.L_19 - .L_18)
.L_18:
        /*001c*/ 	.word	0x00000000
        /*0020*/ 	.short	0x0002
        /*0022*/ 	.short	0x0010
        /*0024*/ 	.byte	0x00, 0xf0, 0x11, 0x00


	//----- nvinfo : EIATTR_KPARAM_INFO
	.align		4
.L_19:
        /*0028*/ 	.byte	0x04, 0x17
        /*002a*/ 	.short	(.L_21 - .L_20)
.L_20:
        /*002c*/ 	.word	0x00000000
        /*0030*/ 	.short	0x0001
        /*0032*/ 	.short	0x0008
        /*0034*/ 	.byte	0x00, 0xf5, 0x21, 0x00


	//----- nvinfo : EIATTR_KPARAM_INFO
	.align		4
.L_21:
        /*0038*/ 	.byte	0x04, 0x17
        /*003a*/ 	.short	(.L_23 - .L_22)
.L_22:
        /*003c*/ 	.word	0x00000000
        /*0040*/ 	.short	0x0000
        /*0042*/ 	.short	0x0000
        /*0044*/ 	.byte	0x00, 0xf5, 0x21, 0x00


	//----- nvinfo : EIATTR_SPARSE_MMA_MASK
	.align		4
.L_23:
        /*0048*/ 	.byte	0x03, 0x50
        /*004a*/ 	.short	0x0000


	//----- nvinfo : EIATTR_MAXREG_COUNT
	.align		4
        /*004c*/ 	.byte	0x03, 0x1b
        /*004e*/ 	.short	0x00ff


	//----- nvinfo : EIATTR_MERCURY_ISA_VERSION
	.align		4
        /*0050*/ 	.byte	0x03, 0x5f
        /*0052*/ 	.short	0x0101


	//----- nvinfo : EIATTR_VRC_CTA_INIT_COUNT
	.align		4
        /*0054*/ 	.byte	0x02, 0x4a
	.zero		1
	.zero		1


	//----- nvinfo : EIATTR_EXIT_INSTR_OFFSETS
	.align		4
        /*0058*/ 	.byte	0x04, 0x1c
        /*005a*/ 	.short	(.L_25 - .L_24)


	//   ....[0]....
.L_24:
        /*005c*/ 	.word	0x00000040


	//   ....[1]....
        /*0060*/ 	.word	0x00001620


	//   ....[2]....
        /*0064*/ 	.word	0x00001740


	//----- nvinfo : EIATTR_CRS_STACK_SIZE
	.align		4
.L_25:
        /*0068*/ 	.byte	0x04, 0x1e
        /*006a*/ 	.short	(.L_27 - .L_26)
.L_26:
        /*006c*/ 	.word	0x00000000


	//----- nvinfo : EIATTR_CBANK_PARAM_SIZE
	.align		4
.L_27:
        /*0070*/ 	.byte	0x03, 0x19
        /*0072*/ 	.short	0x0018


	//----- nvinfo : EIATTR_PARAM_CBANK
	.align		4
        /*0074*/ 	.byte	0x04, 0x0a
        /*0076*/ 	.short	(.L_29 - .L_28)
	.align		4
.L_28:
        /*0078*/ 	.word	index@(.nv.constant0.logsoftmax_kernel)
        /*007c*/ 	.short	0x0380
        /*007e*/ 	.short	0x0018


	//----- nvinfo : EIATTR_SW_WAR
	.align		4
.L_29:
        /*0080*/ 	.byte	0x04, 0x36
        /*0082*/ 	.short	(.L_31 - .L_30)
.L_30:
        /*0084*/ 	.word	0x00000008
.L_31:


//--------------------- .nv.info.softmax_kernel   --------------------------
	.section	.nv.info.softmax_kernel,"",@"SHT_CUDA_INFO"
	.sectionflags	@""
	.align	4


	//----- nvinfo : EIATTR_CUDA_API_VERSION
	.align		4
        /*0000*/ 	.byte	0x04, 0x37
        /*0002*/ 	.short	(.L_33 - .L_32)
.L_32:
        /*0004*/ 	.word	0x00000082


	//----- nvinfo : EIATTR_KPARAM_INFO
	.align		4
.L_33:
        /*0008*/ 	.byte	0x04, 0x17
        /*000a*/ 	.short	(.L_35 - .L_34)
.L_34:
        /*000c*/ 	.word	0x00000000
        /*0010*/ 	.short	0x0003
        /*0012*/ 	.short	0x0014
        /*0014*/ 	.byte	0x00, 0xf0, 0x11, 0x00


	//----- nvinfo : EIATTR_KPARAM_INFO
	.align		4
.L_35:
        /*0018*/ 	.byte	0x04, 0x17
        /*001a*/ 	.short	(.L_37 - .L_36)
.L_36:
        /*001c*/ 	.word	0x00000000
        /*0020*/ 	.short	0x0002
        /*0022*/ 	.short	0x0010
        /*0024*/ 	.byte	0x00, 0xf0, 0x11, 0x00


	//----- nvinfo : EIATTR_KPARAM_INFO
	.align		4
.L_37:
        /*0028*/ 	.byte	0x04, 0x17
        /*002a*/ 	.short	(.L_39 - .L_38)
.L_38:
        /*002c*/ 	.word	0x00000000
        /*0030*/ 	.short	0x0001
        /*0032*/ 	.short	0x0008
        /*0034*/ 	.byte	0x00, 0xf5, 0x21, 0x00


	//----- nvinfo : EIATTR_KPARAM_INFO
	.align		4
.L_39:
        /*0038*/ 	.byte	0x04, 0x17
        /*003a*/ 	.short	(.L_41 - .L_40)
.L_40:
        /*003c*/ 	.word	0x00000000
        /*0040*/ 	.short	0x0000
        /*0042*/ 	.short	0x0000
        /*0044*/ 	.byte	0x00, 0xf5, 0x21, 0x00


	//----- nvinfo : EIATTR_SPARSE_MMA_MASK
	.align		4
.L_41:
        /*0048*/ 	.byte	0x03, 0x50
        /*004a*/ 	.short	0x0000


	//----- nvinfo : EIATTR_MAXREG_COUNT
	.align		4
        /*004c*/ 	.byte	0x03, 0x1b
        /*004e*/ 	.short	0x00ff


	//----- nvinfo : EIATTR_NUM_BARRIERS
	.align		4
        /*0050*/ 	.byte	0x02, 0x4c
        /*0052*/ 	.byte	0x01
	.zero		1


	//----- nvinfo : EIATTR_MERCURY_ISA_VERSION
	.align		4
        /*0054*/ 	.byte	0x03, 0x5f
        /*0056*/ 	.short	0x0101


	//----- nvinfo : EIATTR_VRC_CTA_INIT_COUNT
	.align		4
        /*0058*/ 	.byte	0x02, 0x4a
	.zero		1
	.zero		1


	//----- nvinfo : EIATTR_EXIT_INSTR_OFFSETS
	.align		4
        /*005c*/ 	.byte	0x04, 0x1c
        /*005e*/ 	.short	(.L_43 - .L_42)


	//   ....[0]....
.L_42:
        /*0060*/ 	.word	0x00000040


	//   ....[1]....
        /*0064*/ 	.word	0x00000ab0


	//   ....[2]....
        /*0068*/ 	.word	0x00000c60


	//----- nvinfo : EIATTR_CRS_STACK_SIZE
	.align		4
.L_43:
        /*006c*/ 	.byte	0x04, 0x1e
        /*006e*/ 	.short	(.L_45 - .L_44)
.L_44:
        /*0070*/ 	.word	0x00000000


	//----- nvinfo : EIATTR_CBANK_PARAM_SIZE
	.align		4
.L_45:
        /*0074*/ 	.byte	0x03, 0x19
        /*0076*/ 	.short	0x0018


	//----- nvinfo : EIATTR_PARAM_CBANK
	.align		4
        /*0078*/ 	.byte	0x04, 0x0a
        /*007a*/ 	.short	(.L_47 - .L_46)
	.align		4
.L_46:
        /*007c*/ 	.word	index@(.nv.constant0.softmax_kernel)
        /*0080*/ 	.short	0x0380
        /*0082*/ 	.short	0x0018


	//----- nvinfo : EIATTR_SW_WAR
	.align		4
.L_47:
        /*0084*/ 	.byte	0x04, 0x36
        /*0086*/ 	.short	(.L_49 - .L_48)
.L_48:
        /*0088*/ 	.word	0x00000008
.L_49:


//--------------------- .nv.callgraph             --------------------------
	.section	.nv.callgraph,"",@"SHT_CUDA_CALLGRAPH"
	.align	4
	.sectionentsize	8
	.align		4
        /*0000*/ 	.word	0x00000000
	.align		4
        /*0004*/ 	.word	0xffffffff
	.align		4
        /*0008*/ 	.word	0x00000000
	.align		4
        /*000c*/ 	.word	0xfffffffe
	.align		4
        /*0010*/ 	.word	0x00000000
	.align		4
        /*0014*/ 	.word	0xfffffffd
	.align		4
        /*0018*/ 	.word	0x00000000
	.align		4
        /*001c*/ 	.word	0xfffffffc


//--------------------- .text.logsoftmax_kernel   --------------------------
	.section	.text.logsoftmax_kernel,"ax",@progbits
	.align	128
        .global         logsoftmax_kernel
        .type           logsoftmax_kernel,@function
        .size           logsoftmax_kernel,(.L_x_39 - logsoftmax_kernel)
        .other          logsoftmax_kernel,@"STO_CUDA_ENTRY STV_DEFAULT"
logsoftmax_kernel:
.text.logsoftmax_kernel:
[----:B------:R-:W-:Y:S08]  /*0000*/  LDC R1, c[0x0][0x37c] ;  /* 0x0000df00ff017b82 */ /* 0x000ff00000000800 */
[----:B------:R-:W0:Y:S08]  /*0010*/  S2UR UR4, SR_CTAID.X ;  /* 0x00000000000479c3 */ /* 0x000e300000002500 */
[----:B------:R-:W0:Y:S02]  /*0020*/  LDC R0, c[0x0][0x390] ;  /* 0x0000e400ff007b82 */ /* 0x000e240000000800 */
[----:B0-----:R-:W-:-:S13]  /*0030*/  ISETP.LE.AND P0, PT, R0, UR4, PT ;  /* 0x0000000400007c0c */ /* 0x001fda000bf03270 */
[----:B------:R-:W-:Y:S05]  /*0040*/  @P0 EXIT ;  /* 0x000000000000094d */ /* 0x000fea0003800000 */
[----:B------:R-:W0:Y:S01]  /*0050*/  LDC R7, c[0x0][0x394] ;  /* 0x0000e500ff077b82 */ /* 0x000e220000000800 */
[----:B------:R-:W1:Y:S07]  /*0060*/  LDCU.64 UR8, c[0x0][0x358] ;  /* 0x00006b00ff0877ac */ /* 0x000e6e0008000a00 */
[----:B------:R-:W2:Y:S01]  /*0070*/  LDC.64 R4, c[0x0][0x380] ;  /* 0x0000e000ff047b82 */ /* 0x000ea20000000a00 */
[----:B0-----:R-:W-:-:S04]  /*0080*/  IMAD R0, R7, UR4, RZ ;  /* 0x0000000407007c24 */ /* 0x001fc8000f8e02ff */
[----:B--2---:R-:W-:-:S05]  /*0090*/  IMAD.WIDE R2, R0, 0x4, R4 ;  /* 0x0000000400027825 */ /* 0x004fca00078e0204 */
[----:B-1----:R0:W5:Y:S01]  /*00a0*/  LDG.E R6, desc[UR8][R2.64] ;  /* 0x0000000802067981 */ /* 0x002162000c1e1900 */
[----:B------:R-:W-:-:S13]  /*00b0*/  ISETP.GE.AND P0, PT, R7, 0x2, PT ;  /* 0x000000020700780c */ /* 0x000fda0003f06270 */
[----:B0-----:R-:W-:Y:S05]  /*00c0*/  @!P0 BRA `(.L_x_0) ;  /* 0x0000000400a88947 */ /* 0x001fea0003800000 */
[C---:B------:R-:W-:Y:S01]  /*00d0*/  IADD3 R8, PT, PT, R7.reuse, -0x2, RZ ;  /* 0xfffffffe07087810 */ /* 0x040fe20007ffe0ff */
[----:B------:R-:W-:Y:S01]  /*00e0*/  UMOV UR4, 0x1 ;  /* 0x0000000100047882 */ /* 0x000fe20000000000 */
[----:B------:R-:W-:Y:S02]  /*00f0*/  IADD3 R7, PT, PT, R7, -0x1, RZ ;  /* 0xffffffff07077810 */ /* 0x000fe40007ffe0ff */
[----:B------:R-:W-:Y:S02]  /*0100*/  ISETP.GE.U32.AND P0, PT, R8, 0xf, PT ;  /* 0x0000000f0800780c */ /* 0x000fe40003f06070 */
[----:B------:R-:W-:-:S11]  /*0110*/  LOP3.LUT R21, R7, 0xf, RZ, 0xc0, !PT ;  /* 0x0000000f07157812 */ /* 0x000fd600078ec0ff */
[----:B------:R-:W-:Y:S05]  /*0120*/  @!P0 BRA `(.L_x_1) ;  /* 0x00000000009c8947 */ /* 0x000fea0003800000 */
[----:B------:R-:W-:Y:S01]  /*0130*/  IADD3 R9, PT, PT, R0, 0x1, RZ ;  /* 0x0000000100097810 */ /* 0x000fe20007ffe0ff */
[----:B------:R-:W-:Y:S01]  /*0140*/  UMOV UR4, URZ ;  /* 0x000000ff00047c82 */ /* 0x000fe20008000000 */
[----:B------:R-:W-:-:S03]  /*0150*/  LOP3.LUT R8, R7, 0xfffffff0, RZ, 0xc0, !PT ;  /* 0xfffffff007087812 */ /* 0x000fc600078ec0ff */
[----:B------:R-:W-:Y:S01]  /*0160*/  IMAD.WIDE.U32 R4, R9, 0x4, R4 ;  /* 0x0000000409047825 */ /* 0x000fe200078e0004 */
[----:B------:R-:W-:Y:S02]  /*0170*/  IADD3 R8, PT, PT, -R8, RZ, RZ ;  /* 0x000000ff08087210 */ /* 0x000fe40007ffe1ff */
[----:B------:R-:W-:-:S04]  /*0180*/  IADD3 R14, P0, PT, R4, 0x20, RZ ;  /* 0x00000020040e7810 */ /* 0x000fc80007f1e0ff */
[----:B------:R-:W-:-:S09]  /*0190*/  IADD3.X R5, PT, PT, RZ, R5, RZ, P0, !PT ;  /* 0x00000005ff057210 */ /* 0x000fd200007fe4ff */
.L_x_2:
[----:B------:R-:W-:-:S05]  /*01a0*/  MOV R4, R14 ;  /* 0x0000000e00047202 */ /* 0x000fca0000000f00 */
[----:B------:R-:W2:Y:S04]  /*01b0*/  LDG.E R15, desc[UR8][R4.64+-0x20] ;  /* 0xffffe008040f7981 */ /* 0x000ea8000c1e1900 */
[----:B------:R-:W2:Y:S04]  /*01c0*/  LDG.E R16, desc[UR8][R4.64+-0x1c] ;  /* 0xffffe40804107981 */ /* 0x000ea8000c1e1900 */
[----:B------:R-:W3:Y:S04]  /*01d0*/  LDG.E R18, desc[UR8][R4.64+-0x18] ;  /* 0xffffe80804127981 */ /* 0x000ee8000c1e1900 */
[----:B------:R-:W3:Y:S04]  /*01e0*/  LDG.E R17, desc[UR8][R4.64+-0x14] ;  /* 0xffffec0804117981 */ /* 0x000ee8000c1e1900 */
[----:B------:R-:W4:Y:S04]  /*01f0*/  LDG.E R20, desc[UR8][R4.64+-0x10] ;  /* 0xfffff00804147981 */ /* 0x000f28000c1e1900 */
        /* <DEDUP_REMOVED lines=10> */
[----:B------:R0:W4:Y:S01]  /*02a0*/  LDG.E R9, desc[UR8][R4.64+0x1c] ;  /* 0x00001c0804097981 */ /* 0x000122000c1e1900 */
[----:B------:R-:W-:Y:S01]  /*02b0*/  IADD3 R8, PT, PT, R8, 0x10, RZ ;  /* 0x0000001008087810 */ /* 0x000fe20007ffe0ff */
[----:B------:R-:W-:-:S03]  /*02c0*/  UIADD3 UR4, UPT, UPT, UR4, 0x10, URZ ;  /* 0x0000001004047890 */ /* 0x000fc6000fffe0ff */
[----:B------:R-:W-:Y:S02]  /*02d0*/  ISETP.NE.AND P0, PT, R8, RZ, PT ;  /* 0x000000ff0800720c */ /* 0x000fe40003f05270 */
[----:B--2--5:R-:W-:-:S04]  /*02e0*/  FMNMX3 R15, R6, R15, R16, !PT ;  /* 0x0000000f060f7276 */ /* 0x024fc80007800010 */
[----:B---3--:R-:W-:-:S04]  /*02f0*/  FMNMX3 R15, R15, R18, R17, !PT ;  /* 0x000000120f0f7276 */ /* 0x008fc80007800011 */
[----:B----4-:R-:W-:-:S04]  /*0300*/  FMNMX3 R15, R15, R20, R19, !PT ;  /* 0x000000140f0f7276 */ /* 0x010fc80007800013 */
[----:B------:R-:W-:-:S04]  /*0310*/  FMNMX3 R15, R15, R22, R23, !PT ;  /* 0x000000160f0f7276 */ /* 0x000fc80007800017 */
[----:B------:R-:W-:-:S04]  /*0320*/  FMNMX3 R15, R15, R24, R25, !PT ;  /* 0x000000180f0f7276 */ /* 0x000fc80007800019 */
[----:B------:R-:W-:Y:S02]  /*0330*/  FMNMX3 R11, R15, R14, R11, !PT ;  /* 0x0000000e0f0b7276 */ /* 0x000fe4000780000b */
[----:B------:R-:W-:-:S04]  /*0340*/  IADD3 R14, P1, PT, R4, 0x40, RZ ;  /* 0x00000040040e7810 */ /* 0x000fc80007f3e0ff */
[----:B0-----:R-:W-:Y:S02]  /*0350*/  IADD3.X R5, PT, PT, RZ, R5, RZ, P1, !PT ;  /* 0x00000005ff057210 */ /* 0x001fe40000ffe4ff */
[----:B------:R-:W-:-:S04]  /*0360*/  FMNMX3 R10, R11, R13, R10, !PT ;  /* 0x0000000d0b0a7276 */ /* 0x000fc8000780000a */
[----:B------:R-:W-:Y:S01]  /*0370*/  FMNMX3 R6, R10, R12, R9, !PT ;  /* 0x0000000c0a067276 */ /* 0x000fe20007800009 */
[----:B------:R-:W-:Y:S06]  /*0380*/  @P0 BRA `(.L_x_2) ;  /* 0xfffffffc00840947 */ /* 0x000fec000383ffff */
[----:B------:R-:W-:-:S12]  /*0390*/  UIADD3 UR4, UPT, UPT, UR4, 0x1, URZ ;  /* 0x0000000104047890 */ /* 0x000fd8000fffe0ff */
.L_x_1:
[----:B------:R-:W-:-:S13]  /*03a0*/  ISETP.NE.AND P0, PT, R21, RZ, PT ;  /* 0x000000ff1500720c */ /* 0x000fda0003f05270 */
[----:B------:R-:W-:Y:S05]  /*03b0*/  @!P0 BRA `(.L_x_0) ;  /* 0x0000000000ec8947 */ /* 0x000fea0003800000 */
[----:B------:R-:W-:Y:S02]  /*03c0*/  ISETP.GE.U32.AND P1, PT, R21, 0x8, PT ;  /* 0x000000081500780c */ /* 0x000fe40003f26070 */
[----:B------:R-:W-:-:S04]  /*03d0*/  LOP3.LUT R17, R7, 0x7, RZ, 0xc0, !PT ;  /* 0x0000000707117812 */ /* 0x000fc800078ec0ff */
[----:B------:R-:W-:-:S07]  /*03e0*/  ISETP.NE.AND P0, PT, R17, RZ, PT ;  /* 0x000000ff1100720c */ /* 0x000fce0003f05270 */
[----:B------:R-:W-:Y:S06]  /*03f0*/  @!P1 BRA `(.L_x_3) ;  /* 0x0000000000549947 */ /* 0x000fec0003800000 */
[----:B------:R-:W0:Y:S01]  /*0400*/  LDC.64 R12, c[0x0][0x380] ;  /* 0x0000e000ff0c7b82 */ /* 0x000e220000000a00 */
[C---:B------:R-:W-:Y:S02]  /*0410*/  IADD3 R10, P1, PT, R0.reuse, UR4, RZ ;  /* 0x00000004000a7c10 */ /* 0x040fe4000ff3e0ff */
[----:B------:R-:W-:Y:S02]  /*0420*/  IADD3 R5, PT, PT, R0, UR4, RZ ;  /* 0x0000000400057c10 */ /* 0x000fe4000fffe0ff */
[----:B------:R-:W-:-:S03]  /*0430*/  IADD3.X R11, PT, PT, RZ, RZ, RZ, P1, !PT ;  /* 0x000000ffff0b7210 */ /* 0x000fc60000ffe4ff */
[----:B------:R-:W1:Y:S01]  /*0440*/  LDC.64 R8, c[0x0][0x380] ;  /* 0x0000e000ff087b82 */ /* 0x000e620000000a00 */
[----:B0-----:R-:W-:Y:S01]  /*0450*/  LEA R4, P1, R10, R12, 0x2 ;  /* 0x0000000c0a047211 */ /* 0x001fe200078210ff */
[----:B-1----:R-:W-:-:S03]  /*0460*/  IMAD.WIDE.U32 R8, R5, 0x4, R8 ;  /* 0x0000000405087825 */ /* 0x002fc600078e0008 */
[----:B------:R-:W-:-:S03]  /*0470*/  LEA.HI.X R5, R10, R13, R11, 0x2, P1 ;  /* 0x0000000d0a057211 */ /* 0x000fc600008f140b */
[----:B------:R-:W2:Y:S04]  /*0480*/  LDG.E R9, desc[UR8][R8.64] ;  /* 0x0000000808097981 */ /* 0x000ea8000c1e1900 */
[----:B------:R-:W2:Y:S04]  /*0490*/  LDG.E R10, desc[UR8][R4.64+0x4] ;  /* 0x00000408040a7981 */ /* 0x000ea8000c1e1900 */
[----:B------:R-:W3:Y:S04]  /*04a0*/  LDG.E R11, desc[UR8][R4.64+0x8] ;  /* 0x00000808040b7981 */ /* 0x000ee8000c1e1900 */
[----:B------:R-:W3:Y:S04]  /*04b0*/  LDG.E R12, desc[UR8][R4.64+0xc] ;  /* 0x00000c08040c7981 */ /* 0x000ee8000c1e1900 */
[----:B------:R-:W4:Y:S04]  /*04c0*/  LDG.E R13, desc[UR8][R4.64+0x10] ;  /* 0x00001008040d7981 */ /* 0x000f28000c1e1900 */
[----:B------:R-:W4:Y:S04]  /*04d0*/  LDG.E R14, desc[UR8][R4.64+0x14] ;  /* 0x00001408040e7981 */ /* 0x000f28000c1e1900 */
[----:B------:R-:W4:Y:S04]  /*04e0*/  LDG.E R15, desc[UR8][R4.64+0x18] ;  /* 0x00001808040f7981 */ /* 0x000f28000c1e1900 */
[----:B------:R-:W4:Y:S01]  /*04f0*/  LDG.E R16, desc[UR8][R4.64+0x1c] ;  /* 0x00001c0804107981 */ /* 0x000f22000c1e1900 */
[----:B------:R-:W-:Y:S01]  /*0500*/  UIADD3 UR4, UPT, UPT, UR4, 0x8, URZ ;  /* 0x0000000804047890 */ /* 0x000fe2000fffe0ff */
[----:B--2--5:R-:W-:-:S04]  /*0510*/  FMNMX3 R10, R6, R9, R10, !PT ;  /* 0x00000009060a7276 */ /* 0x024fc8000780000a */
[----:B---3--:R-:W-:-:S04]  /*0520*/  FMNMX3 R10, R10, R11, R12, !PT ;  /* 0x0000000b0a0a7276 */ /* 0x008fc8000780000c */
[----:B----4-:R-:W-:-:S04]  /*0530*/  FMNMX3 R10, R10, R13, R14, !PT ;  /* 0x0000000d0a0a7276 */ /* 0x010fc8000780000e */
[----:B------:R-:W-:-:S07]  /*0540*/  FMNMX3 R6, R10, R15, R16, !PT ;  /* 0x0000000f0a067276 */ /* 0x000fce0007800010 */
.L_x_3:
        /* <DEDUP_REMOVED lines=16> */
[----:B------:R-:W3:Y:S01]  /*0650*/  LDG.E R12, desc[UR8][R8.64+0xc] ;  /* 0x00000c08080c7981 */ /* 0x000ee2000c1e1900 */
[----:B------:R-:W-:Y:S01]  /*0660*/  UIADD3 UR4, UPT, UPT, UR4, 0x4, URZ ;  /* 0x0000000404047890 */ /* 0x000fe2000fffe0ff */
[----:B--2--5:R-:W-:-:S04]  /*0670*/  FMNMX3 R6, R6, R5, R10, !PT ;  /* 0x0000000506067276 */ /* 0x024fc8000780000a */
[----:B---3--:R-:W-:-:S07]  /*0680*/  FMNMX3 R6, R6, R11, R12, !PT ;  /* 0x0000000b06067276 */ /* 0x008fce000780000c */
.L_x_4:
[----:B------:R-:W-:Y:S05]  /*0690*/  @!P0 BRA `(.L_x_0) ;  /* 0x0000000000348947 */ /* 0x000fea0003800000 */
[----:B------:R-:W0:Y:S01]  /*06a0*/  LDC.64 R4, c[0x0][0x380] ;  /* 0x0000e000ff047b82 */ /* 0x000e220000000a00 */
[----:B------:R-:W-:Y:S02]  /*06b0*/  IADD3 R9, PT, PT, R0, UR4, RZ ;  /* 0x0000000400097c10 */ /* 0x000fe4000fffe0ff */
[----:B------:R-:W-:-:S03]  /*06c0*/  IADD3 R7, PT, PT, -R7, RZ, RZ ;  /* 0x000000ff07077210 */ /* 0x000fc60007ffe1ff */
[----:B0-----:R-:W-:-:S05]  /*06d0*/  IMAD.WIDE.U32 R4, R9, 0x4, R4 ;  /* 0x0000000409047825 */ /* 0x001fca00078e0004 */
[----:B------:R-:W-:-:S07]  /*06e0*/  MOV R9, R5 ;  /* 0x0000000500097202 */ /* 0x000fce0000000f00 */
.L_x_5:
[----:B------:R-:W-:-:S06]  /*06f0*/  MOV R5, R9 ;  /* 0x0000000900057202 */ /* 0x000fcc0000000f00 */
[----:B------:R0:W2:Y:S01]  /*0700*/  LDG.E R5, desc[UR8][R4.64] ;  /* 0x0000000804057981 */ /* 0x0000a2000c1e1900 */
[----:B------:R-:W-:-:S04]  /*0710*/  IADD3 R7, PT, PT, R7, 0x1, RZ ;  /* 0x0000000107077810 */ /* 0x000fc80007ffe0ff */
[----:B------:R-:W-:Y:S02]  /*0720*/  ISETP.NE.AND P0, PT, R7, RZ, PT ;  /* 0x000000ff0700720c */ /* 0x000fe40003f05270 */
[----:B0-----:R-:W-:-:S04]  /*0730*/  IADD3 R4, P1, PT, R4, 0x4, RZ ;  /* 0x0000000404047810 */ /* 0x001fc80007f3e0ff */
[----:B------:R-:W-:Y:S02]  /*0740*/  IADD3.X R9, PT, PT, RZ, R9, RZ, P1, !PT ;  /* 0x00000009ff097210 */ /* 0x000fe40000ffe4ff */
[----:B--2--5:R-:W-:-:S05]  /*0750*/  FMNMX R6, R5, R6, !PT ;  /* 0x0000000605067209 */ /* 0x024fca0007800000 */
[----:B------:R-:W-:Y:S05]  /*0760*/  @P0 BRA `(.L_x_5) ;  /* 0xfffffffc00e00947 */ /* 0x000fea000383ffff */
.L_x_0:
[----:B------:R-:W0:Y:S01]  /*0770*/  LDCU UR7, c[0x0][0x394] ;  /* 0x00007280ff0777ac */ /* 0x000e220008000800 */
[----:B------:R-:W-:Y:S01]  /*0780*/  HFMA2 R12, -RZ, RZ, 0, 0 ;  /* 0x00000000ff0c7431 */ /* 0x000fe200000001ff */
[----:B0-----:R-:W-:-:S09]  /*0790*/  UISETP.GE.AND UP0, UPT, UR7, 0x1, UPT ;  /* 0x000000010700788c */ /* 0x001fd2000bf06270 */
[----:B------:R-:W-:Y:S05]  /*07a0*/  BRA.U !UP0, `(.L_x_6) ;  /* 0x0000000d08407547 */ /* 0x000fea000b800000 */
[----:B------:R-:W-:Y:S01]  /*07b0*/  UISETP.GE.U32.AND UP1, UPT, UR7, 0x8, UPT ;  /* 0x000000080700788c */ /* 0x000fe2000bf26070 */
[----:B------:R-:W-:Y:S01]  /*07c0*/  MOV R12, RZ ;  /* 0x000000ff000c7202 */ /* 0x000fe20000000f00 */
[----:B------:R-:W-:Y:S01]  /*07d0*/  ULOP3.LUT UR5, UR7, 0x7, URZ, 0xc0, !UPT ;  /* 0x0000000707057892 */ /* 0x000fe2000f8ec0ff */
[----:B------:R-:W-:-:S03]  /*07e0*/  UMOV UR4, URZ ;  /* 0x000000ff00047c82 */ /* 0x000fc60008000000 */
[----:B------:R-:W-:-:S03]  /*07f0*/  UISETP.NE.AND UP0, UPT, UR5, URZ, UPT ;  /* 0x000000ff0500728c */ /* 0x000fc6000bf05270 */
[----:B------:R-:W-:Y:S08]  /*0800*/  BRA.U !UP1, `(.L_x_7) ;  /* 0x0000000509787547 */ /* 0x000ff0000b800000 */
[----:B------:R-:W0:Y:S01]  /*0810*/  LDC.64 R4, c[0x0][0x380] ;  /* 0x0000e000ff047b82 */ /* 0x000e220000000a00 */
[----:B------:R-:W-:Y:S01]  /*0820*/  ULOP3.LUT UR4, UR7, 0x7ffffff8, URZ, 0xc0, !UPT ;  /* 0x7ffffff807047892 */ /* 0x000fe2000f8ec0ff */
[----:B------:R-:W-:-:S03]  /*0830*/  MOV R12, RZ ;  /* 0x000000ff000c7202 */ /* 0x000fc60000000f00 */
[----:B------:R-:W-:Y:S01]  /*0840*/  UIADD3 UR6, UPT, UPT, -UR4, URZ, URZ ;  /* 0x000000ff04067290 */ /* 0x000fe2000fffe1ff */
[----:B0-----:R-:W-:-:S03]  /*0850*/  IMAD.WIDE.U32 R4, R0, 0x4, R4 ;  /* 0x0000000400047825 */ /* 0x001fc600078e0004 */
[----:B------:R-:W-:-:S04]  /*0860*/  IADD3 R4, P0, PT, R4, 0x10, RZ ;  /* 0x0000001004047810 */ /* 0x000fc80007f1e0ff */
[----:B------:R-:W-:-:S09]  /*0870*/  IADD3.X R5, PT, PT, RZ, R5, RZ, P0, !PT ;  /* 0x00000005ff057210 */ /* 0x000fd200007fe4ff */
.L_x_8:
[----:B------:R-:W2:Y:S04]  /*0880*/  LDG.E R27, desc[UR8][R4.64+-0x10] ;  /* 0xfffff008041b7981 */ /* 0x000ea8000c1e1900 */
[----:B------:R-:W3:Y:S04]  /*0890*/  LDG.E R7, desc[UR8][R4.64+-0xc] ;  /* 0xfffff40804077981 */ /* 0x000ee8000c1e1900 */
[----:B------:R-:W4:Y:S04]  /*08a0*/  LDG.E R25, desc[UR8][R4.64+-0x8] ;  /* 0xfffff80804197981 */ /* 0x000f28000c1e1900 */
[----:B------:R-:W4:Y:S04]  /*08b0*/  LDG.E R23, desc[UR8][R4.64+-0x4] ;  /* 0xfffffc0804177981 */ /* 0x000f28000c1e1900 */
[----:B------:R-:W4:Y:S04]  /*08c0*/  LDG.E R15, desc[UR8][R4.64] ;  /* 0x00000008040f7981 */ /* 0x000f28000c1e1900 */
[----:B------:R-:W4:Y:S04]  /*08d0*/  LDG.E R21, desc[UR8][R4.64+0x4] ;  /* 0x0000040804157981 */ /* 0x000f28000c1e1900 */
[----:B------:R-:W4:Y:S04]  /*08e0*/  LDG.E R19, desc[UR8][R4.64+0x8] ;  /* 0x0000080804137981 */ /* 0x000f28000c1e1900 */
[----:B------:R0:W4:Y:S01]  /*08f0*/  LDG.E R17, desc[UR8][R4.64+0xc] ;  /* 0x00000c0804117981 */ /* 0x000122000c1e1900 */
[----:B------:R-:W-:Y:S01]  /*0900*/  HFMA2 R16, -RZ, RZ, 0.96630859375, -0.0022525787353515625 ;  /* 0x3bbb989dff107431 */ /* 0x000fe200000001ff */
[----:B------:R-:W-:Y:S01]  /*0910*/  MOV R13, 0x437c0000 ;  /* 0x437c0000000d7802 */ /* 0x000fe20000000f00 */
[----:B------:R-:W-:-:S04]  /*0920*/  UIADD3 UR6, UPT, UPT, UR6, 0x8, URZ ;  /* 0x0000000806067890 */ /* 0x000fc8000fffe0ff */
[----:B------:R-:W-:Y:S01]  /*0930*/  UISETP.NE.AND UP1, UPT, UR6, URZ, UPT ;  /* 0x000000ff0600728c */ /* 0x000fe2000bf25270 */
[----:B0-----:R-:W-:-:S04]  /*0940*/  IADD3 R4, P0, PT, R4, 0x20, RZ ;  /* 0x0000002004047810 */ /* 0x001fc80007f1e0ff */
[----:B------:R-:W-:Y:S01]  /*0950*/  IADD3.X R5, PT, PT, RZ, R5, RZ, P0, !PT ;  /* 0x00000005ff057210 */ /* 0x000fe200007fe4ff */
[--C-:B--2--5:R-:W-:Y:S01]  /*0960*/  FADD R27, R27, -R6.reuse ;  /* 0x800000061b1b7221 */ /* 0x124fe20000000000 */
[----:B---3--:R-:W-:-:S03]  /*0970*/  FADD R7, R7, -R6 ;  /* 0x8000000607077221 */ /* 0x008fc60000000000 */
[-C--:B------:R-:W-:Y:S01]  /*0980*/  FFMA.SAT R8, R27, R16.reuse, 0.5 ;  /* 0x3f0000001b087423 */ /* 0x080fe20000002010 */
[----:B------:R-:W-:-:S03]  /*0990*/  FFMA.SAT R10, R7, R16, 0.5 ;  /* 0x3f000000070a7423 */ /* 0x000fc60000002010 */
[-C--:B------:R-:W-:Y:S01]  /*09a0*/  FFMA.RM R11, R8, R13.reuse, 12582913 ;  /* 0x4b400001080b7423 */ /* 0x080fe2000000400d */
[--C-:B----4-:R-:W-:Y:S01]  /*09b0*/  FADD R25, R25, -R6.reuse ;  /* 0x8000000619197221 */ /* 0x110fe20000000000 */
[-C--:B------:R-:W-:Y:S02]  /*09c0*/  FFMA.RM R9, R10, R13.reuse, 12582913 ;  /* 0x4b4000010a097423 */ /* 0x080fe4000000400d */
[----:B------:R-:W-:Y:S01]  /*09d0*/  FADD R8, R11, -12583039 ;  /* 0xcb40007f0b087421 */ /* 0x000fe20000000000 */
[----:B------:R-:W-:Y:S01]  /*09e0*/  FADD R23, R23, -R6 ;  /* 0x8000000617177221 */ /* 0x000fe20000000000 */
[-C--:B------:R-:W-:Y:S01]  /*09f0*/  FFMA.SAT R14, R25, R16.reuse, 0.5 ;  /* 0x3f000000190e7423 */ /* 0x080fe20000002010 */
[----:B------:R-:W-:Y:S01]  /*0a00*/  FADD R10, R9, -12583039 ;  /* 0xcb40007f090a7421 */ /* 0x000fe20000000000 */
[----:B------:R-:W-:Y:S01]  /*0a10*/  FFMA R8, R27, 1.4426950216293334961, -R8 ;  /* 0x3fb8aa3b1b087823 */ /* 0x000fe20000000808 */
[-C--:B------:R-:W-:Y:S01]  /*0a20*/  FFMA.SAT R20, R23, R16.reuse, 0.5 ;  /* 0x3f00000017147423 */ /* 0x080fe20000002010 */
[----:B------:R-:W-:Y:S01]  /*0a30*/  SHF.L.U32 R9, R9, 0x17, RZ ;  /* 0x0000001709097819 */ /* 0x000fe200000006ff */
[----:B------:R-:W-:Y:S01]  /*0a40*/  FFMA R10, R7, 1.4426950216293334961, -R10 ;  /* 0x3fb8aa3b070a7823 */ /* 0x000fe2000000080a */
[----:B------:R-:W-:Y:S01]  /*0a50*/  FFMA R18, R27, 1.925963033500011079e-08, R8 ;  /* 0x32a570601b127823 */ /* 0x000fe20000000008 */
[-C--:B------:R-:W-:Y:S01]  /*0a60*/  FFMA.RM R8, R20, R13.reuse, 12582913 ;  /* 0x4b40000114087423 */ /* 0x080fe2000000400d */
[----:B------:R-:W-:Y:S01]  /*0a70*/  FADD R27, R15, -R6 ;  /* 0x800000060f1b7221 */ /* 0x000fe20000000000 */
[----:B------:R-:W-:Y:S01]  /*0a80*/  FFMA R22, R7, 1.925963033500011079e-08, R10 ;  /* 0x32a5706007167823 */ /* 0x000fe2000000000a */
[-C--:B------:R-:W-:Y:S01]  /*0a90*/  FFMA.RM R10, R14, R13.reuse, 12582913 ;  /* 0x4b4000010e0a7423 */ /* 0x080fe2000000400d */
[----:B------:R-:W-:Y:S01]  /*0aa0*/  FADD R24, R8, -12583039 ;  /* 0xcb40007f08187421 */ /* 0x000fe20000000000 */
[-C--:B------:R-:W-:Y:S01]  /*0ab0*/  FFMA.SAT R26, R27, R16.reuse, 0.5 ;  /* 0x3f0000001b1a7423 */ /* 0x080fe20000002010 */
[----:B------:R-:W-:Y:S01]  /*0ac0*/  FADD R21, R21, -R6 ;  /* 0x8000000615157221 */ /* 0x000fe20000000000 */
[----:B------:R-:W-:Y:S01]  /*0ad0*/  FADD R14, R10, -12583039 ;  /* 0xcb40007f0a0e7421 */ /* 0x000fe20000000000 */
[----:B------:R-:W-:Y:S01]  /*0ae0*/  FFMA R24, R23, 1.4426950216293334961, -R24 ;  /* 0x3fb8aa3b17187823 */ /* 0x000fe20000000818 */
[----:B------:R0:W1:Y:S01]  /*0af0*/  MUFU.EX2 R7, R18 ;  /* 0x0000001200077308 */ /* 0x0000620000000800 */
[----:B------:R-:W-:Y:S01]  /*0b00*/  FADD R19, R19, -R6 ;  /* 0x8000000613137221 */ /* 0x000fe20000000000 */
[----:B------:R-:W-:Y:S01]  /*0b10*/  FFMA R20, R25, 1.4426950216293334961, -R14 ;  /* 0x3fb8aa3b19147823 */ /* 0x000fe2000000080e */
[-C--:B------:R-:W-:Y:S01]  /*0b20*/  FFMA.RM R14, R26, R13.reuse, 12582913 ;  /* 0x4b4000011a0e7423 */ /* 0x080fe2000000400d */
[----:B------:R-:W-:Y:S01]  /*0b30*/  FFMA R23, R23, 1.925963033500011079e-08, R24 ;  /* 0x32a5706017177823 */ /* 0x000fe20000000018 */
[----:B------:R-:W-:Y:S01]  /*0b40*/  FADD R17, R17, -R6 ;  /* 0x8000000611117221 */ /* 0x000fe20000000000 */
[----:B------:R-:W-:Y:S01]  /*0b50*/  FFMA R20, R25, 1.925963033500011079e-08, R20 ;  /* 0x32a5706019147823 */ /* 0x000fe20000000014 */
[----:B------:R-:W-:Y:S01]  /*0b60*/  FADD R24, R14, -12583039 ;  /* 0xcb40007f0e187421 */ /* 0x000fe20000000000 */
[----:B------:R-:W2:Y:S01]  /*0b70*/  MUFU.EX2 R15, R22 ;  /* 0x00000016000f7308 */ /* 0x000ea20000000800 */
[-C--:B0-----:R-:W-:Y:S01]  /*0b80*/  FFMA.SAT R18, R21, R16.reuse, 0.5 ;  /* 0x3f00000015127423 */ /* 0x081fe20000002010 */
[----:B------:R-:W-:Y:S01]  /*0b90*/  FFMA.SAT R28, R17, R16, 0.5 ;  /* 0x3f000000111c7423 */ /* 0x000fe20000002010 */
[----:B------:R-:W-:Y:S01]  /*0ba0*/  FFMA R24, R27, 1.4426950216293334961, -R24 ;  /* 0x3fb8aa3b1b187823 */ /* 0x000fe20000000818 */
[----:B------:R-:W-:Y:S01]  /*0bb0*/  SHF.L.U32 R25, R11, 0x17, RZ ;  /* 0x000000170b197819 */ /* 0x000fe200000006ff */
[----:B------:R-:W-:Y:S01]  /*0bc0*/  FFMA.RM R18, R18, R13, 12582913 ;  /* 0x4b40000112127423 */ /* 0x000fe2000000400d */
[----:B------:R-:W-:Y:S01]  /*0bd0*/  SHF.L.U32 R10, R10, 0x17, RZ ;  /* 0x000000170a0a7819 */ /* 0x000fe200000006ff */
[----:B------:R-:W-:Y:S01]  /*0be0*/  FFMA R27, R27, 1.925963033500011079e-08, R24 ;  /* 0x32a570601b1b7823 */ /* 0x000fe20000000018 */
[----:B------:R-:W0:Y:S01]  /*0bf0*/  MUFU.EX2 R20, R20 ;  /* 0x0000001400147308 */ /* 0x000e220000000800 */
[----:B------:R-:W-:Y:S01]  /*0c00*/  FADD R26, R18, -12583039 ;  /* 0xcb40007f121a7421 */ /* 0x000fe20000000000 */
[----:B-1----:R-:W-:Y:S01]  /*0c10*/  FFMA R12, R25, R7, R12 ;  /* 0x00000007190c7223 */ /* 0x002fe2000000000c */
[----:B------:R-:W-:-:S02]  /*0c20*/  SHF.L.U32 R8, R8, 0x17, RZ ;  /* 0x0000001708087819 */ /* 0x000fc400000006ff */
[----:B------:R-:W-:Y:S01]  /*0c30*/  FFMA R24, R21, 1.4426950216293334961, -R26 ;  /* 0x3fb8aa3b15187823 */ /* 0x000fe2000000081a */
[----:B------:R-:W-:Y:S02]  /*0c40*/  FFMA.SAT R26, R19, R16, 0.5 ;  /* 0x3f000000131a7423 */ /* 0x000fe40000002010 */
[----:B------:R-:W1:Y:S01]  /*0c50*/  MUFU.EX2 R22, R23 ;  /* 0x0000001700167308 */ /* 0x000e620000000800 */
[----:B------:R-:W-:Y:S01]  /*0c60*/  FFMA R24, R21, 1.925963033500011079e-08, R24 ;  /* 0x32a5706015187823 */ /* 0x000fe20000000018 */
[-C--:B------:R-:W-:Y:S01]  /*0c70*/  FFMA.RM R16, R26, R13.reuse, 12582913 ;  /* 0x4b4000011a107423 */ /* 0x080fe2000000400d */
[----:B------:R-:W-:Y:S01]  /*0c80*/  FFMA.RM R13, R28, R13, 12582913 ;  /* 0x4b4000011c0d7423 */ /* 0x000fe2000000400d */
[----:B--2---:R-:W-:Y:S01]  /*0c90*/  FFMA R9, R9, R15, R12 ;  /* 0x0000000f09097223 */ /* 0x004fe2000000000c */
[----:B------:R-:W-:Y:S01]  /*0ca0*/  SHF.L.U32 R15, R14, 0x17, RZ ;  /* 0x000000170e0f7819 */ /* 0x000fe200000006ff */
[----:B------:R-:W-:Y:S01]  /*0cb0*/  FADD R26, R16, -12583039 ;  /* 0xcb40007f101a7421 */ /* 0x000fe20000000000 */
[----:B------:R-:W-:Y:S01]  /*0cc0*/  FADD R28, R13, -12583039 ;  /* 0xcb40007f0d1c7421 */ /* 0x000fe20000000000 */
[----:B------:R-:W2:Y:S01]  /*0cd0*/  MUFU.EX2 R21, R27 ;  /* 0x0000001b00157308 */ /* 0x000ea20000000800 */
[----:B0-----:R-:W-:Y:S01]  /*0ce0*/  FFMA R9, R10, R20, R9 ;  /* 0x000000140a097223 */ /* 0x001fe20000000009 */
[----:B------:R-:W-:Y:S01]  /*0cf0*/  FFMA R26, R19, 1.4426950216293334961, -R26 ;  /* 0x3fb8aa3b131a7823 */ /* 0x000fe2000000081a */
[----:B------:R-:W-:Y:S01]  /*0d00*/  FFMA R28, R17, 1.4426950216293334961, -R28 ;  /* 0x3fb8aa3b111c7823 */ /* 0x000fe2000000081c */
[----:B------:R-:W-:-:S02]  /*0d10*/  SHF.L.U32 R12, R13, 0x17, RZ ;  /* 0x000000170d0c7819 */ /* 0x000fc400000006ff */
[----:B------:R-:W-:Y:S01]  /*0d20*/  FFMA R7, R19, 1.925963033500011079e-08, R26 ;  /* 0x32a5706013077823 */ /* 0x000fe2000000001a */
[----:B------:R-:W-:Y:S01]  /*0d30*/  FFMA R28, R17, 1.925963033500011079e-08, R28 ;  /* 0x32a57060111c7823 */ /* 0x000fe2000000001c */
[----:B------:R-:W0:Y:S01]  /*0d40*/  MUFU.EX2 R11, R24 ;  /* 0x00000018000b7308 */ /* 0x000e220000000800 */
[----:B-1----:R-:W-:Y:S01]  /*0d50*/  FFMA R8, R8, R22, R9 ;  /* 0x0000001608087223 */ /* 0x002fe20000000009 */
[----:B------:R-:W-:-:S06]  /*0d60*/  SHF.L.U32 R9, R18, 0x17, RZ ;  /* 0x0000001712097819 */ /* 0x000fcc00000006ff */
[----:B------:R-:W1:Y:S01]  /*0d70*/  MUFU.EX2 R7, R7 ;  /* 0x0000000700077308 */ /* 0x000e620000000800 */
[----:B--2---:R-:W-:Y:S01]  /*0d80*/  FFMA R8, R15, R21, R8 ;  /* 0x000000150f087223 */ /* 0x004fe20000000008 */
[----:B------:R-:W-:-:S06]  /*0d90*/  SHF.L.U32 R15, R16, 0x17, RZ ;  /* 0x00000017100f7819 */ /* 0x000fcc00000006ff */
[----:B------:R-:W2:Y:S01]  /*0da0*/  MUFU.EX2 R28, R28 ;  /* 0x0000001c001c7308 */ /* 0x000ea20000000800 */
[----:B0-----:R-:W-:-:S04]  /*0db0*/  FFMA R8, R9, R11, R8 ;  /* 0x0000000b09087223 */ /* 0x001fc80000000008 */
[----:B-1----:R-:W-:-:S04]  /*0dc0*/  FFMA R7, R15, R7, R8 ;  /* 0x000000070f077223 */ /* 0x002fc80000000008 */
[----:B--2---:R-:W-:Y:S01]  /*0dd0*/  FFMA R12, R12, R28, R7 ;  /* 0x0000001c0c0c7223 */ /* 0x004fe20000000007 */
[----:B------:R-:W-:Y:S06]  /*0de0*/  BRA.U UP1, `(.L_x_8) ;  /* 0xfffffff901a47547 */ /* 0x000fec000b83ffff */
.L_x_7:
[----:B------:R-:W-:Y:S05]  /*0df0*/  BRA.U !UP0, `(.L_x_6) ;  /* 0x0000000508ac7547 */ /* 0x000fea000b800000 */
[----:B------:R-:W-:Y:S02]  /*0e00*/  UISETP.GE.U32.AND UP0, UPT, UR5, 0x4, UPT ;  /* 0x000000040500788c */ /* 0x000fe4000bf06070 */
[----:B------:R-:W-:-:S04]  /*0e10*/  ULOP3.LUT UR6, UR7, 0x3, URZ, 0xc0, !UPT ;  /* 0x0000000307067892 */ /* 0x000fc8000f8ec0ff */
[----:B------:R-:W-:-:S03]  /*0e20*/  UISETP.NE.AND UP1, UPT, UR6, URZ, UPT ;  /* 0x000000ff0600728c */ /* 0x000fc6000bf25270 */
[----:B------:R-:W-:Y:S08]  /*0e30*/  BRA.U !UP0, `(.L_x_9) ;  /* 0x0000000108cc7547 */ /* 0x000ff0000b800000 */
[----:B------:R-:W0:Y:S01]  /*0e40*/  LDC.64 R8, c[0x0][0x380] ;  /* 0x0000e000ff087b82 */ /* 0x000e220000000a00 */
[C---:B------:R-:W-:Y:S02]  /*0e50*/  IADD3 R5, PT, PT, R0.reuse, UR4, RZ ;  /* 0x0000000400057c10 */ /* 0x040fe4000fffe0ff */
[----:B------:R-:W-:-:S05]  /*0e60*/  IADD3 R4, P0, PT, R0, UR4, RZ ;  /* 0x0000000400047c10 */ /* 0x000fca000ff1e0ff */
[----:B------:R-:W1:Y:S01]  /*0e70*/  LDC.64 R10, c[0x0][0x380] ;  /* 0x0000e000ff0a7b82 */ /* 0x000e620000000a00 */
[----:B0-----:R-:W-:Y:S01]  /*0e80*/  IMAD.WIDE.U32 R8, R5, 0x4, R8 ;  /* 0x0000000405087825 */ /* 0x001fe200078e0008 */
[----:B------:R-:W-:-:S05]  /*0e90*/  IADD3.X R5, PT, PT, RZ, RZ, RZ, P0, !PT ;  /* 0x000000ffff057210 */ /* 0x000fca00007fe4ff */
[----:B------:R-:W2:Y:S01]  /*0ea0*/  LDG.E R9, desc[UR8][R8.64] ;  /* 0x0000000808097981 */ /* 0x000ea2000c1e1900 */
[----:B-1----:R-:W-:-:S04]  /*0eb0*/  LEA R10, P0, R4, R10, 0x2 ;  /* 0x0000000a040a7211 */ /* 0x002fc800078010ff */
[----:B------:R-:W-:-:S05]  /*0ec0*/  LEA.HI.X R11, R4, R11, R5, 0x2, P0 ;  /* 0x0000000b040b7211 */ /* 0x000fca00000f1405 */
[----:B------:R-:W3:Y:S04]  /*0ed0*/  LDG.E R5, desc[UR8][R10.64+0x4] ;  /* 0x000004080a057981 */ /* 0x000ee8000c1e1900 */
[----:B------:R-:W4:Y:S04]  /*0ee0*/  LDG.E R15, desc[UR8][R10.64+0x8] ;  /* 0x000008080a0f7981 */ /* 0x000f28000c1e1900 */
[----:B------:R0:W4:Y:S01]  /*0ef0*/  LDG.E R17, desc[UR8][R10.64+0xc] ;  /* 0x00000c080a117981 */ /* 0x000122000c1e1900 */
[----:B------:R-:W-:Y:S01]  /*0f00*/  HFMA2 R16, -RZ, RZ, 0.96630859375, -0.0022525787353515625 ;  /* 0x3bbb989dff107431 */ /* 0x000fe200000001ff */
[----:B------:R-:W-:Y:S01]  /*0f10*/  MOV R18, 0x437c0000 ;  /* 0x437c000000127802 */ /* 0x000fe20000000f00 */
[----:B------:R-:W-:Y:S01]  /*0f20*/  UIADD3 UR4, UPT, UPT, UR4, 0x4, URZ ;  /* 0x0000000404047890 */ /* 0x000fe2000fffe0ff */
[----:B--2--5:R-:W-:-:S04]  /*0f30*/  FADD R7, R9, -R6 ;  /* 0x8000000609077221 */ /* 0x024fc80000000000 */
[----:B------:R-:W-:-:S04]  /*0f40*/  FFMA.SAT R4, R7, R16, 0.5 ;  /* 0x3f00000007047423 */ /* 0x000fc80000002010 */
[----:B------:R-:W-:Y:S01]  /*0f50*/  FFMA.RM R4, R4, R18, 12582913 ;  /* 0x4b40000104047423 */ /* 0x000fe20000004012 */
[----:B---3--:R-:W-:-:S03]  /*0f60*/  FADD R13, R5, -R6 ;  /* 0x80000006050d7221 */ /* 0x008fc60000000000 */
[----:B------:R-:W-:Y:S01]  /*0f70*/  FADD R14, R4, -12583039 ;  /* 0xcb40007f040e7421 */ /* 0x000fe20000000000 */
[----:B------:R-:W-:Y:S01]  /*0f80*/  FFMA.SAT R5, R13, R16, 0.5 ;  /* 0x3f0000000d057423 */ /* 0x000fe20000002010 */
[----:B----4-:R-:W-:Y:S02]  /*0f90*/  FADD R8, R15, -R6 ;  /* 0x800000060f087221 */ /* 0x010fe40000000000 */
[----:B------:R-:W-:Y:S01]  /*0fa0*/  FFMA R14, R7, 1.4426950216293334961, -R14 ;  /* 0x3fb8aa3b070e7823 */ /* 0x000fe2000000080e */
[----:B------:R-:W-:Y:S01]  /*0fb0*/  FFMA.RM R5, R5, R18, 12582913 ;  /* 0x4b40000105057423 */ /* 0x000fe20000004012 */
[----:B0-----:R-:W-:Y:S01]  /*0fc0*/  FFMA.SAT R11, R8, R16, 0.5 ;  /* 0x3f000000080b7423 */ /* 0x001fe20000002010 */
[----:B------:R-:W-:Y:S01]  /*0fd0*/  FADD R17, R17, -R6 ;  /* 0x8000000611117221 */ /* 0x000fe20000000000 */
[----:B------:R-:W-:Y:S01]  /*0fe0*/  FFMA R9, R7, 1.925963033500011079e-08, R14 ;  /* 0x32a5706007097823 */ /* 0x000fe2000000000e */
[----:B------:R-:W-:Y:S01]  /*0ff0*/  FADD R10, R5, -12583039 ;  /* 0xcb40007f050a7421 */ /* 0x000fe20000000000 */
[----:B------:R-:W-:Y:S01]  /*1000*/  FFMA.RM R7, R11, R18, 12582913 ;  /* 0x4b4000010b077423 */ /* 0x000fe20000004012 */
[----:B------:R-:W-:-:S02]  /*1010*/  FFMA.SAT R14, R17, R16, 0.5 ;  /* 0x3f000000110e7423 */ /* 0x000fc40000002010 */
[----:B------:R-:W-:Y:S01]  /*1020*/  FFMA R10, R13, 1.4426950216293334961, -R10 ;  /* 0x3fb8aa3b0d0a7823 */ /* 0x000fe2000000080a */
[----:B------:R-:W-:Y:S01]  /*1030*/  FADD R11, R7, -12583039 ;  /* 0xcb40007f070b7421 */ /* 0x000fe20000000000 */
[----:B------:R-:W-:Y:S02]  /*1040*/  FFMA.RM R14, R14, R18, 12582913 ;  /* 0x4b4000010e0e7423 */ /* 0x000fe40000004012 */
[----:B------:R-:W-:Y:S01]  /*1050*/  FFMA R10, R13, 1.925963033500011079e-08, R10 ;  /* 0x32a570600d0a7823 */ /* 0x000fe2000000000a */
[----:B------:R-:W-:Y:S01]  /*1060*/  FFMA R11, R8, 1.4426950216293334961, -R11 ;  /* 0x3fb8aa3b080b7823 */ /* 0x000fe2000000080b */
[----:B------:R-:W-:Y:S01]  /*1070*/  FADD R16, R14, -12583039 ;  /* 0xcb40007f0e107421 */ /* 0x000fe20000000000 */
[----:B------:R-:W0:Y:S02]  /*1080*/  MUFU.EX2 R9, R9 ;  /* 0x0000000900097308 */ /* 0x000e240000000800 */
[----:B------:R-:W-:Y:S01]  /*1090*/  FFMA R8, R8, 1.925963033500011079e-08, R11 ;  /* 0x32a5706008087823 */ /* 0x000fe2000000000b */
[----:B------:R-:W-:-:S05]  /*10a0*/  FFMA R16, R17, 1.4426950216293334961, -R16 ;  /* 0x3fb8aa3b11107823 */ /* 0x000fca0000000810 */
[----:B------:R-:W1:Y:S01]  /*10b0*/  MUFU.EX2 R10, R10 ;  /* 0x0000000a000a7308 */ /* 0x000e620000000800 */
[----:B------:R-:W-:Y:S01]  /*10c0*/  FFMA R16, R17, 1.925963033500011079e-08, R16 ;  /* 0x32a5706011107823 */ /* 0x000fe20000000010 */
[----:B------:R-:W-:-:S06]  /*10d0*/  SHF.L.U32 R11, R4, 0x17, RZ ;  /* 0x00000017040b7819 */ /* 0x000fcc00000006ff */
[----:B------:R-:W2:Y:S01]  /*10e0*/  MUFU.EX2 R8, R8 ;  /* 0x0000000800087308 */ /* 0x000ea20000000800 */
[----:B------:R-:W-:Y:S01]  /*10f0*/  SHF.L.U32 R4, R5, 0x17, RZ ;  /* 0x0000001705047819 */ /* 0x000fe200000006ff */
[----:B0-----:R-:W-:-:S06]  /*1100*/  FFMA R9, R11, R9, R12 ;  /* 0x000000090b097223 */ /* 0x001fcc000000000c */
[----:B------:R-:W0:Y:S01]  /*1110*/  MUFU.EX2 R16, R16 ;  /* 0x0000001000107308 */ /* 0x000e220000000800 */
[----:B------:R-:W-:Y:S01]  /*1120*/  SHF.L.U32 R7, R7, 0x17, RZ ;  /* 0x0000001707077819 */ /* 0x000fe200000006ff */
[----:B-1----:R-:W-:Y:S01]  /*1130*/  FFMA R4, R4, R10, R9 ;  /* 0x0000000a04047223 */ /* 0x002fe20000000009 */
[----:B------:R-:W-:-:S03]  /*1140*/  SHF.L.U32 R5, R14, 0x17, RZ ;  /* 0x000000170e057819 */ /* 0x000fc600000006ff */
[----:B--2---:R-:W-:-:S04]  /*1150*/  FFMA R4, R7, R8, R4 ;  /* 0x0000000807047223 */ /* 0x004fc80000000004 */
[----:B0-----:R-:W-:-:S07]  /*1160*/  FFMA R12, R5, R16, R4 ;  /* 0x00000010050c7223 */ /* 0x001fce0000000004 */
.L_x_9:
[----:B------:R-:W-:Y:S05]  /*1170*/  BRA.U !UP1, `(.L_x_6) ;  /* 0x0000000109cc7547 */ /* 0x000fea000b800000 */
[----:B------:R-:W-:Y:S02]  /*1180*/  UISETP.NE.AND UP0, UPT, UR6, 0x1, UPT ;  /* 0x000000010600788c */ /* 0x000fe4000bf05270 */
[----:B------:R-:W-:-:S04]  /*1190*/  ULOP3.LUT UR5, UR7, 0x1, URZ, 0xc0, !UPT ;  /* 0x0000000107057892 */ /* 0x000fc8000f8ec0ff */
[----:B------:R-:W-:-:S03]  /*11a0*/  UISETP.NE.U32.AND UP1, UPT, UR5, 0x1, UPT ;  /* 0x000000010500788c */ /* 0x000fc6000bf25070 */
[----:B------:R-:W-:Y:S08]  /*11b0*/  BRA.U !UP0, `(.L_x_10) ;  /* 0x00000001087c7547 */ /* 0x000ff0000b800000 */
[----:B------:R-:W0:Y:S01]  /*11c0*/  LDC.64 R4, c[0x0][0x380] ;  /* 0x0000e000ff047b82 */ /* 0x000e220000000a00 */
[C---:B------:R-:W-:Y:S02]  /*11d0*/  IADD3 R7, PT, PT, R0.reuse, UR4, RZ ;  /* 0x0000000400077c10 */ /* 0x040fe4000fffe0ff */
[----:B------:R-:W-:-:S04]  /*11e0*/  IADD3 R9, P0, PT, R0, UR4, RZ ;  /* 0x0000000400097c10 */ /* 0x000fc8000ff1e0ff */
[----:B------:R-:W-:Y:S01]  /*11f0*/  IADD3.X R10, PT, PT, RZ, RZ, RZ, P0, !PT ;  /* 0x000000ffff0a7210 */ /* 0x000fe200007fe4ff */
[----:B------:R-:W1:Y:S01]  /*1200*/  LDC.64 R14, c[0x0][0x380] ;  /* 0x0000e000ff0e7b82 */ /* 0x000e620000000a00 */
[----:B0-----:R-:W-:-:S06]  /*1210*/  IMAD.WIDE.U32 R4, R7, 0x4, R4 ;  /* 0x0000000407047825 */ /* 0x001fcc00078e0004 */
[----:B------:R-:W2:Y:S01]  /*1220*/  LDG.E R5, desc[UR8][R4.64] ;  /* 0x0000000804057981 */ /* 0x000ea2000c1e1900 */
[----:B-1----:R-:W-:-:S04]  /*1230*/  LEA R8, P0, R9, R14, 0x2 ;  /* 0x0000000e09087211 */ /* 0x002fc800078010ff */
[----:B------:R-:W-:-:S06]  /*1240*/  LEA.HI.X R9, R9, R15, R10, 0x2, P0 ;  /* 0x0000000f09097211 */ /* 0x000fcc00000f140a */
[----:B------:R-:W3:Y:S01]  /*1250*/  LDG.E R9, desc[UR8][R8.64+0x4] ;  /* 0x0000040808097981 */ /* 0x000ee2000c1e1900 */
[----:B------:R-:W-:Y:S01]  /*1260*/  HFMA2 R10, -RZ, RZ, 0.96630859375, -0.0022525787353515625 ;  /* 0x3bbb989dff0a7431 */ /* 0x000fe200000001ff */
[----:B------:R-:W-:Y:S01]  /*1270*/  MOV R14, 0x437c0000 ;  /* 0x437c0000000e7802 */ /* 0x000fe20000000f00 */
[----:B------:R-:W-:Y:S01]  /*1280*/  UIADD3 UR4, UPT, UPT, UR4, 0x2, URZ ;  /* 0x0000000204047890 */ /* 0x000fe2000fffe0ff */
[----:B--2--5:R-:W-:-:S04]  /*1290*/  FADD R7, R5, -R6 ;  /* 0x8000000605077221 */ /* 0x024fc80000000000 */
[----:B------:R-:W-:-:S04]  /*12a0*/  FFMA.SAT R11, R7, R10, 0.5 ;  /* 0x3f000000070b7423 */ /* 0x000fc8000000200a */
[----:B------:R-:W-:Y:S01]  /*12b0*/  FFMA.RM R11, R11, R14, 12582913 ;  /* 0x4b4000010b0b7423 */ /* 0x000fe2000000400e */
[----:B---3--:R-:W-:-:S04]  /*12c0*/  FADD R13, R9, -R6 ;  /* 0x80000006090d7221 */ /* 0x008fc80000000000 */
[----:B------:R-:W-:Y:S01]  /*12d0*/  FFMA.SAT R15, R13, R10, 0.5 ;  /* 0x3f0000000d0f7423 */ /* 0x000fe2000000200a */
[----:B------:R-:W-:-:S03]  /*12e0*/  FADD R10, R11, -12583039 ;  /* 0xcb40007f0b0a7421 */ /* 0x000fc60000000000 */
[----:B------:R-:W-:Y:S01]  /*12f0*/  FFMA.RM R15, R15, R14, 12582913 ;  /* 0x4b4000010f0f7423 */ /* 0x000fe2000000400e */
[----:B------:R-:W-:-:S03]  /*1300*/  FFMA R10, R7, 1.4426950216293334961, -R10 ;  /* 0x3fb8aa3b070a7823 */ /* 0x000fc6000000080a */
[----:B------:R-:W-:Y:S01]  /*1310*/  FADD R4, R15, -12583039 ;  /* 0xcb40007f0f047421 */ /* 0x000fe20000000000 */
[----:B------:R-:W-:-:S03]  /*1320*/  FFMA R10, R7, 1.925963033500011079e-08, R10 ;  /* 0x32a57060070a7823 */ /* 0x000fc6000000000a */
[----:B------:R-:W-:-:S04]  /*1330*/  FFMA R4, R13, 1.4426950216293334961, -R4 ;  /* 0x3fb8aa3b0d047823 */ /* 0x000fc80000000804 */
[----:B------:R-:W-:Y:S01]  /*1340*/  FFMA R4, R13, 1.925963033500011079e-08, R4 ;  /* 0x32a570600d047823 */ /* 0x000fe20000000004 */
[----:B------:R-:W0:Y:S08]  /*1350*/  MUFU.EX2 R10, R10 ;  /* 0x0000000a000a7308 */ /* 0x000e300000000800 */
[----:B------:R-:W1:Y:S01]  /*1360*/  MUFU.EX2 R4, R4 ;  /* 0x0000000400047308 */ /* 0x000e620000000800 */
[----:B------:R-:W-:-:S02]  /*1370*/  SHF.L.U32 R11, R11, 0x17, RZ ;  /* 0x000000170b0b7819 */ /* 0x000fc400000006ff */
[----:B------:R-:W-:-:S03]  /*1380*/  SHF.L.U32 R8, R15, 0x17, RZ ;  /* 0x000000170f087819 */ /* 0x000fc600000006ff */
[----:B0-----:R-:W-:-:S04]  /*1390*/  FFMA R11, R11, R10, R12 ;  /* 0x0000000a0b0b7223 */ /* 0x001fc8000000000c */
[----:B-1----:R-:W-:-:S07]  /*13a0*/  FFMA R12, R8, R4, R11 ;  /* 0x00000004080c7223 */ /* 0x002fce000000000b */
.L_x_10:
[----:B------:R-:W-:Y:S05]  /*13b0*/  BRA.U UP1, `(.L_x_6) ;  /* 0x00000001013c7547 */ /* 0x000fea000b800000 */
[----:B------:R-:W0:Y:S01]  /*13c0*/  LDC.64 R4, c[0x0][0x380] ;  /* 0x0000e000ff047b82 */ /* 0x000e220000000a00 */
[----:B------:R-:W-:-:S05]  /*13d0*/  IADD3 R7, PT, PT, R0, UR4, RZ ;  /* 0x0000000400077c10 */ /* 0x000fca000fffe0ff */
[----:B0-----:R-:W-:-:S06]  /*13e0*/  IMAD.WIDE.U32 R4, R7, 0x4, R4 ;  /* 0x0000000407047825 */ /* 0x001fcc00078e0004 */
[----:B------:R-:W2:Y:S01]  /*13f0*/  LDG.E R5, desc[UR8][R4.64] ;  /* 0x0000000804057981 */ /* 0x000ea2000c1e1900 */
[----:B------:R-:W-:Y:S01]  /*1400*/  HFMA2 R8, -RZ, RZ, 0.96630859375, -0.0022525787353515625 ;  /* 0x3bbb989dff087431 */ /* 0x000fe200000001ff */
[----:B------:R-:W-:Y:S01]  /*1410*/  MOV R9, 0x437c0000 ;  /* 0x437c000000097802 */ /* 0x000fe20000000f00 */
[----:B--2--5:R-:W-:-:S04]  /*1420*/  FADD R7, R5, -R6 ;  /* 0x8000000605077221 */ /* 0x024fc80000000000 */
[----:B------:R-:W-:-:S04]  /*1430*/  FFMA.SAT R8, R7, R8, 0.5 ;  /* 0x3f00000007087423 */ /* 0x000fc80000002008 */
[----:B------:R-:W-:-:S04]  /*1440*/  FFMA.RM R8, R8, R9, 12582913 ;  /* 0x4b40000108087423 */ /* 0x000fc80000004009 */
[----:B------:R-:W-:-:S04]  /*1450*/  FADD R10, R8, -12583039 ;  /* 0xcb40007f080a7421 */ /* 0x000fc80000000000 */
[----:B------:R-:W-:-:S04]  /*1460*/  FFMA R10, R7, 1.4426950216293334961, -R10 ;  /* 0x3fb8aa3b070a7823 */ /* 0x000fc8000000080a */
[----:B------:R-:W-:Y:S01]  /*1470*/  FFMA R10, R7, 1.925963033500011079e-08, R10 ;  /* 0x32a57060070a7823 */ /* 0x000fe2000000000a */
[----:B------:R-:W-:-:S05]  /*1480*/  SHF.L.U32 R7, R8, 0x17, RZ ;  /* 0x0000001708077819 */ /* 0x000fca00000006ff */
[----:B------:R-:W0:Y:S02]  /*1490*/  MUFU.EX2 R10, R10 ;  /* 0x0000000a000a7308 */ /* 0x000e240000000800 */
[----:B0-----:R-:W-:-:S07]  /*14a0*/  FFMA R12, R7, R10, R12 ;  /* 0x0000000a070c7223 */ /* 0x001fce000000000c */
.L_x_6:
[----:B------:R-:W-:Y:S01]  /*14b0*/  FSETP.GEU.AND P0, PT, R12, 1.175494350822287508e-38, PT ;  /* 0x008000000c00780b */ /* 0x000fe20003f0e000 */
[----:B------:R-:W0:Y:S01]  /*14c0*/  S2R R11, SR_TID.X ;  /* 0x00000000000b7919 */ /* 0x000e220000002100 */
[----:B------:R-:W-:-:S11]  /*14d0*/  MOV R7, 0x3e055027 ;  /* 0x3e05502700077802 */ /* 0x000fd60000000f00 */
[----:B------:R-:W-:-:S05]  /*14e0*/  @!P0 FMUL R12, R12, 8388608 ;  /* 0x4b0000000c0c8820 */ /* 0x000fca0000400000 */
[----:B------:R-:W-:-:S04]  /*14f0*/  IADD3 R4, PT, PT, R12, -0x3f2aaaab, RZ ;  /* 0xc0d555550c047810 */ /* 0x000fc80007ffe0ff */
[----:B------:R-:W-:-:S04]  /*1500*/  LOP3.LUT R5, R4, 0xff800000, RZ, 0xc0, !PT ;  /* 0xff80000004057812 */ /* 0x000fc800078ec0ff */
[-C--:B------:R-:W-:Y:S02]  /*1510*/  IADD3 R4, PT, PT, R12, -R5.reuse, RZ ;  /* 0x800000050c047210 */ /* 0x080fe40007ffe0ff */
[----:B------:R-:W-:-:S03]  /*1520*/  I2FP.F32.S32 R5, R5 ;  /* 0x0000000500057245 */ /* 0x000fc60000201400 */
[----:B------:R-:W-:Y:S01]  /*1530*/  FADD R8, R4, -1 ;  /* 0xbf80000004087421 */ /* 0x000fe20000000000 */
[----:B------:R-:W-:Y:S02]  /*1540*/  FSEL R4, RZ, -23, P0 ;  /* 0xc1b80000ff047808 */ /* 0x000fe40000000000 */
[----:B0-----:R-:W-:Y:S01]  /*1550*/  ISETP.GE.AND P1, PT, R11, UR7, PT ;  /* 0x000000070b007c0c */ /* 0x001fe2000bf26270 */
[----:B------:R-:W-:Y:S01]  /*1560*/  FFMA R7, R8, -R7, 0.14084610342979431152 ;  /* 0x3e1039f608077423 */ /* 0x000fe20000000807 */
[----:B------:R-:W-:-:S03]  /*1570*/  ISETP.GT.U32.AND P0, PT, R12, 0x7f7fffff, PT ;  /* 0x7f7fffff0c00780c */ /* 0x000fc60003f04070 */
[----:B------:R-:W-:-:S04]  /*1580*/  FFMA R7, R8, R7, -0.12148627638816833496 ;  /* 0xbdf8cdcc08077423 */ /* 0x000fc80000000007 */
[----:B------:R-:W-:-:S04]  /*1590*/  FFMA R7, R8, R7, 0.13980610668659210205 ;  /* 0x3e0f295508077423 */ /* 0x000fc80000000007 */
[----:B------:R-:W-:-:S04]  /*15a0*/  FFMA R7, R8, R7, -0.16684235632419586182 ;  /* 0xbe2ad8b908077423 */ /* 0x000fc80000000007 */
[----:B------:R-:W-:-:S04]  /*15b0*/  FFMA R7, R8, R7, 0.20012299716472625732 ;  /* 0x3e4ced0b08077423 */ /* 0x000fc80000000007 */
[----:B------:R-:W-:-:S04]  /*15c0*/  FFMA R7, R8, R7, -0.24999669194221496582 ;  /* 0xbe7fff2208077423 */ /* 0x000fc80000000007 */
[----:B------:R-:W-:-:S04]  /*15d0*/  FFMA R7, R8, R7, 0.33333182334899902344 ;  /* 0x3eaaaa7808077423 */ /* 0x000fc80000000007 */
[----:B------:R-:W-:-:S04]  /*15e0*/  FFMA R7, R8, R7, -0.5 ;  /* 0xbf00000008077423 */ /* 0x000fc80000000007 */
[----:B------:R-:W-:Y:S01]  /*15f0*/  FMUL R9, R8, R7 ;  /* 0x0000000708097220 */ /* 0x000fe20000400000 */
[----:B------:R-:W-:-:S03]  /*1600*/  FFMA R7, R5, 1.1920928955078125e-07, R4 ;  /* 0x3400000005077823 */ /* 0x000fc60000000004 */
[----:B------:R-:W-:Y:S01]  /*1610*/  FFMA R8, R8, R9, R8 ;  /* 0x0000000908087223 */ /* 0x000fe20000000008 */
[----:B------:R-:W-:Y:S06]  /*1620*/  @P1 EXIT ;  /* 0x000000000000194d */ /* 0x000fec0003800000 */
[----:B------:R-:W0:Y:S01]  /*1630*/  LDC.64 R4, c[0x0][0x388] ;  /* 0x0000e200ff047b82 */ /* 0x000e220000000a00 */
[----:B------:R-:W-:Y:S01]  /*1640*/  MOV R9, 0x7f800000 ;  /* 0x7f80000000097802 */ /* 0x000fe20000000f00 */
[----:B------:R-:W-:Y:S01]  /*1650*/  FFMA R7, R7, 0.69314718246459960938, R8 ;  /* 0x3f31721807077823 */ /* 0x000fe20000000008 */
[----:B------:R-:W1:Y:S03]  /*1660*/  LDCU UR4, c[0x0][0x360] ;  /* 0x00006c00ff0477ac */ /* 0x000e660008000800 */
[C---:B------:R-:W-:Y:S01]  /*1670*/  @P0 FFMA R7, R12.reuse, R9, +INF ;  /* 0x7f8000000c070423 */ /* 0x040fe20000000009 */
[----:B------:R-:W-:-:S04]  /*1680*/  FSETP.NEU.AND P0, PT, R12, RZ, PT ;  /* 0x000000ff0c00720b */ /* 0x000fc80003f0d000 */
[----:B------:R-:W-:-:S05]  /*1690*/  FSEL R7, R7, -INF , P0 ;  /* 0xff80000007077808 */ /* 0x000fca0000000000 */
[----:B-----5:R-:W-:-:S07]  /*16a0*/  FADD R15, R7, R6 ;  /* 0x00000006070f7221 */ /* 0x020fce0000000000 */
.L_x_11:
[----:B------:R-:W-:-:S06]  /*16b0*/  IMAD.WIDE R6, R11, 0x4, R2 ;  /* 0x000000040b067825 */ /* 0x000fcc00078e0202 */
[----:B--2---:R-:W2:Y:S01]  /*16c0*/  LDG.E R6, desc[UR8][R6.64] ;  /* 0x0000000806067981 */ /* 0x004ea2000c1e1900 */
[----:B------:R-:W-:Y:S02]  /*16d0*/  IADD3 R9, PT, PT, R0, R11, RZ ;  /* 0x0000000b00097210 */ /* 0x000fe40007ffe0ff */
[----:B-1----:R-:W-:-:S03]  /*16e0*/  IADD3 R11, PT, PT, R11, UR4, RZ ;  /* 0x000000040b0b7c10 */ /* 0x002fc6000fffe0ff */
[----:B0-----:R-:W-:Y:S01]  /*16f0*/  IMAD.WIDE R8, R9, 0x4, R4 ;  /* 0x0000000409087825 */ /* 0x001fe200078e0204 */
[----:B------:R-:W-:-:S03]  /*1700*/  ISETP.GE.AND P0, PT, R11, UR7, PT ;  /* 0x000000070b007c0c */ /* 0x000fc6000bf06270 */
[----:B--2---:R-:W-:-:S05]  /*1710*/  FADD R13, -R15, R6 ;  /* 0x000000060f0d7221 */ /* 0x004fca0000000100 */
[----:B------:R2:W-:Y:S05]  /*1720*/  STG.E desc[UR8][R8.64], R13 ;  /* 0x0000000d08007986 */ /* 0x0005ea000c101908 */
[----:B------:R-:W-:Y:S05]  /*1730*/  @!P0 BRA `(.L_x_11) ;  /* 0xfffffffc00dc8947 */ /* 0x000fea000383ffff */
[----:B------:R-:W-:Y:S05]  /*1740*/  EXIT ;  /* 0x000000000000794d */ /* 0x000fea0003800000 */
.L_x_12:
[----:B------:R-:W-:-:S00]  /*1750*/  BRA `(.L_x_12) ;  /* 0xfffffffc00fc7947 */ /* 0x000fc0000383ffff */
[----:B------:R-:W-:-:S00]  /*1760*/  NOP ;  /* 0x0000000000007918 */ /* 0x000fc00000000000 */
        /* <DEDUP_REMOVED lines=9> */
.L_x_39:


//--------------------- .text.softmax_kernel      --------------------------
	.section	.text.softmax_kernel,"ax",@progbits
	.align	128
        .global         softmax_kernel
        .type           softmax_kernel,@function
        .size           softmax_kernel,(.L_x_38 - softmax_kernel)
        .other          softmax_kernel,@"STO_CUDA_ENTRY STV_DEFAULT"
softmax_kernel:
.text.softmax_kernel:
        /* <DEDUP_REMOVED lines=13> */
[C---:B------:R-:W-:Y:S02]  /*00d0*/  VIADD R6, R0.reuse, 0xfffffffe ;  /* 0xfffffffe00067836 */ /* 0x040fe40000000000 */
[----:B------:R-:W-:Y:S02]  /*00e0*/  VIADD R10, R0, 0xffffffff ;  /* 0xffffffff000a7836 */ /* 0x000fe40000000000 */
[----:B------:R-:W-:Y:S01]  /*00f0*/  IMAD.MOV.U32 R12, RZ, RZ, 0x1 ;  /* 0x00000001ff0c7424 */ /* 0x000fe200078e00ff */
[----:B------:R-:W-:Y:S02]  /*0100*/  ISETP.GE.U32.AND P0, PT, R6, 0xf, PT ;  /* 0x0000000f0600780c */ /* 0x000fe40003f06070 */
[----:B------:R-:W-:-:S11]  /*0110*/  LOP3.LUT R24, R10, 0xf, RZ, 0xc0, !PT ;  /* 0x0000000f0a187812 */ /* 0x000fd600078ec0ff */
[----:B------:R-:W-:Y:S05]  /*0120*/  @!P0 BRA `(.L_x_14) ;  /* 0x0000000000a08947 */ /* 0x000fea0003800000 */
[----:B------:R-:W-:Y:S01]  /*0130*/  VIADD R7, R9, 0x1 ;  /* 0x0000000109077836 */ /* 0x000fe20000000000 */
[----:B------:R-:W-:Y:S01]  /*0140*/  LOP3.LUT R12, R10, 0xfffffff0, RZ, 0xc0, !PT ;  /* 0xfffffff00a0c7812 */ /* 0x000fe200078ec0ff */
[----:B------:R-:W-:Y:S02]  /*0150*/  IMAD.MOV.U32 R11, RZ, RZ, RZ ;  /* 0x000000ffff0b7224 */ /* 0x000fe400078e00ff */
[----:B------:R-:W-:-:S04]  /*0160*/  IMAD.WIDE.U32 R6, R7, 0x4, R2 ;  /* 0x0000000407067825 */ /* 0x000fc800078e0002 */
[----:B------:R-:W-:Y:S01]  /*0170*/  IMAD.MOV R12, RZ, RZ, -R12 ;  /* 0x000000ffff0c7224 */ /* 0x000fe200078e0a0c */
[----:B------:R-:W-:-:S05]  /*0180*/  IADD3 R14, P0, PT, R6, 0x20, RZ ;  /* 0x00000020060e7810 */ /* 0x000fca0007f1e0ff */
[----:B------:R-:W-:-:S08]  /*0190*/  IMAD.X R15, RZ, RZ, R7, P0 ;  /* 0x000000ffff0f7224 */ /* 0x000fd000000e0607 */
.L_x_15:
[----:B------:R-:W-:Y:S02]  /*01a0*/  IMAD.MOV.U32 R6, RZ, RZ, R14 ;  /* 0x000000ffff067224 */ /* 0x000fe400078e000e */
[----:B------:R-:W-:-:S05]  /*01b0*/  IMAD.MOV.U32 R7, RZ, RZ, R15 ;  /* 0x000000ffff077224 */ /* 0x000fca00078e000f */
        /* <DEDUP_REMOVED lines=11> */
[----:B------:R-:W4:Y:S01]  /*0270*/  LDG.E R20, desc[UR6][R6.64+0xc] ;  /* 0x00000c0606147981 */ /* 0x000f22000c1e1900 */
[----:B--2--5:R-:W-:-:S03]  /*0280*/  FMNMX3 R22, R8, R21, R22, !PT ;  /* 0x0000001508167276 */ /* 0x024fc60007800016 */
[----:B------:R-:W2:Y:S04]  /*0290*/  LDG.E R21, desc[UR6][R6.64+0x10] ;  /* 0x0000100606157981 */ /* 0x000ea8000c1e1900 */
[----:B------:R-:W2:Y:S01]  /*02a0*/  LDG.E R8, desc[UR6][R6.64+0x14] ;  /* 0x0000140606087981 */ /* 0x000ea2000c1e1900 */
[----:B---3--:R-:W-:-:S03]  /*02b0*/  FMNMX3 R25, R22, R23, R25, !PT ;  /* 0x0000001716197276 */ /* 0x008fc60007800019 */
[----:B------:R-:W3:Y:S04]  /*02c0*/  LDG.E R23, desc[UR6][R6.64+0x18] ;  /* 0x0000180606177981 */ /* 0x000ee8000c1e1900 */
[----:B------:R-:W3:Y:S01]  /*02d0*/  LDG.E R22, desc[UR6][R6.64+0x1c] ;  /* 0x00001c0606167981 */ /* 0x000ee2000c1e1900 */
[----:B------:R-:W-:Y:S01]  /*02e0*/  VIADD R12, R12, 0x10 ;  /* 0x000000100c0c7836 */ /* 0x000fe20000000000 */
[----:B----4-:R-:W-:Y:S01]  /*02f0*/  FMNMX3 R13, R25, R13, R14, !PT ;  /* 0x0000000d190d7276 */ /* 0x010fe2000780000e */
[----:B------:R-:W-:Y:S01]  /*0300*/  VIADD R11, R11, 0x10 ;  /* 0x000000100b0b7836 */ /* 0x000fe20000000000 */
[----:B------:R-:W-:Y:S02]  /*0310*/  IADD3 R14, P1, PT, R6, 0x40, RZ ;  /* 0x00000040060e7810 */ /* 0x000fe40007f3e0ff */
[----:B------:R-:W-:-:S02]  /*0320*/  ISETP.NE.AND P0, PT, R12, RZ, PT ;  /* 0x000000ff0c00720c */ /* 0x000fc40003f05270 */
[----:B------:R-:W-:Y:S01]  /*0330*/  FMNMX3 R13, R13, R15, R16, !PT ;  /* 0x0000000f0d0d7276 */ /* 0x000fe20007800010 */
[----:B------:R-:W-:-:S03]  /*0340*/  IMAD.X R15, RZ, RZ, R7, P1 ;  /* 0x000000ffff0f7224 */ /* 0x000fc600008e0607 */
[----:B------:R-:W-:-:S04]  /*0350*/  FMNMX3 R13, R13, R17, R18, !PT ;  /* 0x000000110d0d7276 */ /* 0x000fc80007800012 */
[----:B------:R-:W-:-:S04]  /*0360*/  FMNMX3 R13, R13, R19, R20, !PT ;  /* 0x000000130d0d7276 */ /* 0x000fc80007800014 */
[----:B--2---:R-:W-:-:S04]  /*0370*/  FMNMX3 R8, R13, R21, R8, !PT ;  /* 0x000000150d087276 */ /* 0x004fc80007800008 */
[----:B---3--:R-:W-:Y:S01]  /*0380*/  FMNMX3 R8, R8, R23, R22, !PT ;  /* 0x0000001708087276 */ /* 0x008fe20007800016 */
[----:B------:R-:W-:Y:S06]  /*0390*/  @P0 BRA `(.L_x_15) ;  /* 0xfffffffc00800947 */ /* 0x000fec000383ffff */
[----:B------:R-:W-:-:S07]  /*03a0*/  VIADD R12, R11, 0x1 ;  /* 0x000000010b0c7836 */ /* 0x000fce0000000000 */
.L_x_14:
[----:B------:R-:W-:-:S13]  /*03b0*/  ISETP.NE.AND P0, PT, R24, RZ, PT ;  /* 0x000000ff1800720c */ /* 0x000fda0003f05270 */
[----:B------:R-:W-:Y:S05]  /*03c0*/  @!P0 BRA `(.L_x_13) ;  /* 0x0000000000e08947 */ /* 0x000fea0003800000 */
[----:B------:R-:W-:Y:S02]  /*03d0*/  ISETP.GE.U32.AND P1, PT, R24, 0x8, PT ;  /* 0x000000081800780c */ /* 0x000fe40003f26070 */
[----:B------:R-:W-:-:S04]  /*03e0*/  LOP3.LUT R21, R10, 0x7, RZ, 0xc0, !PT ;  /* 0x000000070a157812 */ /* 0x000fc800078ec0ff */
[----:B------:R-:W-:-:S07]  /*03f0*/  ISETP.NE.AND P0, PT, R21, RZ, PT ;  /* 0x000000ff1500720c */ /* 0x000fce0003f05270 */
[----:B------:R-:W-:Y:S06]  /*0400*/  @!P1 BRA `(.L_x_16) ;  /* 0x0000000000509947 */ /* 0x000fec0003800000 */
[----:B------:R-:W0:Y:S01]  /*0410*/  LDC.64 R18, c[0x0][0x380] ;  /* 0x0000e000ff127b82 */ /* 0x000e220000000a00 */
[C---:B------:R-:W-:Y:S01]  /*0420*/  IADD3 R7, P1, PT, R9.reuse, R12, RZ ;  /* 0x0000000c09077210 */ /* 0x040fe20007f3e0ff */
[----:B------:R-:W-:-:S04]  /*0430*/  IMAD.IADD R15, R9, 0x1, R12 ;  /* 0x00000001090f7824 */ /* 0x000fc800078e020c */
[----:B------:R-:W-:Y:S02]  /*0440*/  IMAD.X R16, RZ, RZ, RZ, P1 ;  /* 0x000000ffff107224 */ /* 0x000fe400008e06ff */
[----:B------:R-:W-:-:S06]  /*0450*/  IMAD.WIDE.U32 R14, R15, 0x4, R2 ;  /* 0x000000040f0e7825 */ /* 0x000fcc00078e0002 */
[----:B------:R-:W2:Y:S01]  /*0460*/  LDG.E R15, desc[UR6][R14.64] ;  /* 0x000000060e0f7981 */ /* 0x000ea2000c1e1900 */
[----:B0-----:R-:W-:-:S04]  /*0470*/  LEA R6, P1, R7, R18, 0x2 ;  /* 0x0000001207067211 */ /* 0x001fc800078210ff */
[----:B------:R-:W-:-:S05]  /*0480*/  LEA.HI.X R7, R7, R19, R16, 0x2, P1 ;  /* 0x0000001307077211 */ /* 0x000fca00008f1410 */
[----:B------:R-:W2:Y:S04]  /*0490*/  LDG.E R11, desc[UR6][R6.64+0x4] ;  /* 0x00000406060b7981 */ /* 0x000ea8000c1e1900 */
[----:B------:R-:W3:Y:S04]  /*04a0*/  LDG.E R16, desc[UR6][R6.64+0x8] ;  /* 0x0000080606107981 */ /* 0x000ee8000c1e1900 */
[----:B------:R-:W3:Y:S04]  /*04b0*/  LDG.E R13, desc[UR6][R6.64+0xc] ;  /* 0x00000c06060d7981 */ /* 0x000ee8000c1e1900 */
[----:B------:R-:W4:Y:S04]  /*04c0*/  LDG.E R18, desc[UR6][R6.64+0x10] ;  /* 0x0000100606127981 */ /* 0x000f28000c1e1900 */
[----:B------:R-:W4:Y:S04]  /*04d0*/  LDG.E R17, desc[UR6][R6.64+0x14] ;  /* 0x0000140606117981 */ /* 0x000f28000c1e1900 */
[----:B------:R-:W4:Y:S04]  /*04e0*/  LDG.E R20, desc[UR6][R6.64+0x18] ;  /* 0x0000180606147981 */ /* 0x000f28000c1e1900 */
[----:B------:R-:W4:Y:S01]  /*04f0*/  LDG.E R19, desc[UR6][R6.64+0x1c] ;  /* 0x00001c0606137981 */ /* 0x000f22000c1e1900 */
[----:B------:R-:W-:Y:S01]  /*0500*/  VIADD R12, R12, 0x8 ;  /* 0x000000080c0c7836 */ /* 0x000fe20000000000 */
[----:B--2--5:R-:W-:-:S04]  /*0510*/  FMNMX3 R11, R8, R15, R11, !PT ;  /* 0x0000000f080b7276 */ /* 0x024fc8000780000b */
[----:B---3--:R-:W-:-:S04]  /*0520*/  FMNMX3 R11, R11, R16, R13, !PT ;  /* 0x000000100b0b7276 */ /* 0x008fc8000780000d */
[----:B----4-:R-:W-:-:S04]  /*0530*/  FMNMX3 R11, R11, R18, R17, !PT ;  /* 0x000000120b0b7276 */ /* 0x010fc80007800011 */
[----:B------:R-:W-:-:S07]  /*0540*/  FMNMX3 R8, R11, R20, R19, !PT ;  /* 0x000000140b087276 */ /* 0x000fce0007800013 */
.L_x_16:
        /* <DEDUP_REMOVED lines=15> */
[----:B------:R-:W3:Y:S01]  /*0640*/  LDG.E R16, desc[UR6][R6.64+0xc] ;  /* 0x00000c0606107981 */ /* 0x000ee2000c1e1900 */
[----:B------:R-:W-:Y:S01]  /*0650*/  VIADD R12, R12, 0x4 ;  /* 0x000000040c0c7836 */ /* 0x000fe20000000000 */
[----:B--2--5:R-:W-:-:S04]  /*0660*/  FMNMX3 R8, R8, R11, R14, !PT ;  /* 0x0000000b08087276 */ /* 0x024fc8000780000e */
[----:B---3--:R-:W-:-:S07]  /*0670*/  FMNMX3 R8, R8, R15, R16, !PT ;  /* 0x0000000f08087276 */ /* 0x008fce0007800010 */
.L_x_17:
[----:B------:R-:W-:Y:S05]  /*0680*/  @!P0 BRA `(.L_x_13) ;  /* 0x0000000000308947 */ /* 0x000fea0003800000 */
[----:B------:R-:W-:Y:S02]  /*0690*/  IMAD.IADD R7, R9, 0x1, R12 ;  /* 0x0000000109077824 */ /* 0x000fe400078e020c */
[----:B------:R-:W-:Y:S02]  /*06a0*/  IMAD.MOV R13, RZ, RZ, -R13 ;  /* 0x000000ffff0d7224 */ /* 0x000fe400078e0a0d */
[----:B------:R-:W-:-:S04]  /*06b0*/  IMAD.WIDE.U32 R2, R7, 0x4, R2 ;  /* 0x0000000407027825 */ /* 0x000fc800078e0002 */
[----:B------:R-:W-:-:S07]  /*06c0*/  IMAD.MOV.U32 R7, RZ, RZ, R3 ;  /* 0x000000ffff077224 */ /* 0x000fce00078e0003 */
.L_x_18:
[----:B------:R-:W-:-:S06]  /*06d0*/  IMAD.MOV.U32 R3, RZ, RZ, R7 ;  /* 0x000000ffff037224 */ /* 0x000fcc00078e0007 */
[----:B------:R0:W2:Y:S01]  /*06e0*/  LDG.E R3, desc[UR6][R2.64] ;  /* 0x0000000602037981 */ /* 0x0000a2000c1e1900 */
[----:B------:R-:W-:-:S05]  /*06f0*/  VIADD R13, R13, 0x1 ;  /* 0x000000010d0d7836 */ /* 0x000fca0000000000 */
[----:B------:R-:W-:Y:S02]  /*0700*/  ISETP.NE.AND P0, PT, R13, RZ, PT ;  /* 0x000000ff0d00720c */ /* 0x000fe40003f05270 */
[----:B0-----:R-:W-:-:S05]  /*0710*/  IADD3 R2, P1, PT, R2, 0x4, RZ ;  /* 0x0000000402027810 */ /* 0x001fca0007f3e0ff */
[----:B------:R-:W-:Y:S01]  /*0720*/  IMAD.X R7, RZ, RZ, R7, P1 ;  /* 0x000000ffff077224 */ /* 0x000fe200008e0607 */
[----:B--2--5:R-:W-:-:S05]  /*0730*/  FMNMX R8, R3, R8, !PT ;  /* 0x0000000803087209 */ /* 0x024fca0007800000 */
[----:B------:R-:W-:Y:S05]  /*0740*/  @P0 BRA `(.L_x_18) ;  /* 0xfffffffc00e00947 */ /* 0x000fea000383ffff */
.L_x_13:
[----:B------:R-:W0:Y:S01]  /*0750*/  S2R R2, SR_TID.X ;  /* 0x0000000000027919 */ /* 0x000e220000002100 */
[----:B------:R-:W-:Y:S01]  /*0760*/  IMAD.MOV.U32 R3, RZ, RZ, RZ ;  /* 0x000000ffff037224 */ /* 0x000fe200078e00ff */
[----:B0-----:R-:W-:-:S13]  /*0770*/  ISETP.GE.AND P0, PT, R2, R0, PT ;  /* 0x000000000200720c */ /* 0x001fda0003f06270 */
[----:B------:R-:W-:Y:S05]  /*0780*/  @P0 BRA `(.L_x_19) ;  /* 0x0000000000680947 */ /* 0x000fea0003800000 */
[----:B------:R-:W0:Y:S01]  /*0790*/  LDC R16, c[0x0][0x360] ;  /* 0x0000d800ff107b82 */ /* 0x000e220000000800 */
[----:B------:R-:W-:Y:S02]  /*07a0*/  IMAD.MOV.U32 R3, RZ, RZ, RZ ;  /* 0x000000ffff037224 */ /* 0x000fe400078e00ff */
[----:B------:R-:W-:-:S05]  /*07b0*/  IMAD.MOV.U32 R13, RZ, RZ, R2 ;  /* 0x000000ffff0d7224 */ /* 0x000fca00078e0002 */
[----:B------:R-:W1:Y:S02]  /*07c0*/  LDC.64 R6, c[0x0][0x388] ;  /* 0x0000e200ff067b82 */ /* 0x000e640000000a00 */
.L_x_20:
[----:B--2---:R-:W-:-:S06]  /*07d0*/  IMAD.WIDE R10, R13, 0x4, R4 ;  /* 0x000000040d0a7825 */ /* 0x004fcc00078e0204 */
[----:B------:R-:W2:Y:S01]  /*07e0*/  LDG.E R11, desc[UR6][R10.64] ;  /* 0x000000060a0b7981 */ /* 0x000ea2000c1e1900 */
[----:B------:R-:W-:Y:S02]  /*07f0*/  HFMA2 R17, -RZ, RZ, 3.7421875, 0 ;  /* 0x437c0000ff117431 */ /* 0x000fe400000001ff */
[----:B------:R-:W-:Y:S01]  /*0800*/  IMAD.MOV.U32 R15, RZ, RZ, 0x3bbb989d ;  /* 0x3bbb989dff0f7424 */ /* 0x000fe200078e00ff */
[----:B------:R-:W-:Y:S05]  /*0810*/  WARPSYNC.ALL ;  /* 0x0000000000007948 */ /* 0x000fea0003800000 */
[----:B--2--5:R-:W-:-:S04]  /*0820*/  FADD R12, R11, -R8 ;  /* 0x800000080b0c7221 */ /* 0x024fc80000000000 */
[----:B------:R-:W-:-:S04]  /*0830*/  FFMA.SAT R14, R12, R15, 0.5 ;  /* 0x3f0000000c0e7423 */ /* 0x000fc8000000200f */
[----:B------:R-:W-:-:S04]  /*0840*/  FFMA.RM R14, R14, R17, 12582913 ;  /* 0x4b4000010e0e7423 */ /* 0x000fc80000004011 */
[C---:B------:R-:W-:Y:S01]  /*0850*/  FADD R15, R14.reuse, -12583039 ;  /* 0xcb40007f0e0f7421 */ /* 0x040fe20000000000 */
[----:B------:R-:W-:-:S03]  /*0860*/  IMAD.SHL.U32 R14, R14, 0x800000, RZ ;  /* 0x008000000e0e7824 */ /* 0x000fc600078e00ff */
[----:B------:R-:W-:-:S04]  /*0870*/  FFMA R15, R12, 1.4426950216293334961, -R15 ;  /* 0x3fb8aa3b0c0f7823 */ /* 0x000fc8000000080f */
[----:B------:R-:W-:Y:S01]  /*0880*/  FFMA R12, R12, 1.925963033500011079e-08, R15 ;  /* 0x32a570600c0c7823 */ /* 0x000fe2000000000f */
[--C-:B------:R-:W-:Y:S02]  /*0890*/  IMAD.IADD R15, R9, 0x1, R13.reuse ;  /* 0x00000001090f7824 */ /* 0x100fe400078e020d */
[----:B0-----:R-:W-:Y:S01]  /*08a0*/  IMAD.IADD R13, R16, 0x1, R13 ;  /* 0x00000001100d7824 */ /* 0x001fe200078e020d */
[----:B------:R-:W0:Y:S01]  /*08b0*/  MUFU.EX2 R17, R12 ;  /* 0x0000000c00117308 */ /* 0x000e220000000800 */
[----:B-1----:R-:W-:-:S03]  /*08c0*/  IMAD.WIDE R10, R15, 0x4, R6 ;  /* 0x000000040f0a7825 */ /* 0x002fc600078e0206 */
[----:B------:R-:W-:Y:S01]  /*08d0*/  ISETP.GE.AND P0, PT, R13, R0, PT ;  /* 0x000000000d00720c */ /* 0x000fe20003f06270 */
[----:B0-----:R-:W-:-:S04]  /*08e0*/  FMUL R14, R14, R17 ;  /* 0x000000110e0e7220 */ /* 0x001fc80000400000 */
[----:B------:R-:W-:Y:S01]  /*08f0*/  FADD R3, R14, R3 ;  /* 0x000000030e037221 */ /* 0x000fe20000000000 */
[----:B------:R2:W-:Y:S01]  /*0900*/  STG.E desc[UR6][R10.64], R14 ;  /* 0x0000000e0a007986 */ /* 0x0005e2000c101906 */
[----:B------:R-:W-:Y:S06]  /*0910*/  BAR.SYNC.DEFER_BLOCKING 0x0 ;  /* 0x0000000000007b1d */ /* 0x000fec0000010000 */
[----:B------:R-:W-:Y:S05]  /*0920*/  @!P0 BRA `(.L_x_20) ;  /* 0xfffffffc00a88947 */ /* 0x000fea000383ffff */
.L_x_19:
[----:B------:R-:W0:Y:S01]  /*0930*/  S2UR UR5, SR_CgaCtaId ;  /* 0x00000000000579c3 */ /* 0x000e220000008800 */
[----:B------:R-:W-:Y:S02]  /*0940*/  UMOV UR4, 0x400 ;  /* 0x0000040000047882 */ /* 0x000fe40000000000 */
[----:B0-----:R-:W-:-:S06]  /*0950*/  ULEA UR4, UR5, UR4, 0x18 ;  /* 0x0000000405047291 */ /* 0x001fcc000f8ec0ff */
[----:B------:R-:W-:Y:S01]  /*0960*/  LEA R5, R2, UR4, 0x2 ;  /* 0x0000000402057c11 */ /* 0x000fe2000f8e10ff */
[----:B------:R-:W-:Y:S05]  /*0970*/  WARPSYNC.ALL ;  /* 0x0000000000007948 */ /* 0x000fea0003800000 */
[----:B------:R0:W-:Y:S01]  /*0980*/  STS [R5], R3 ;  /* 0x0000000305007388 */ /* 0x0001e20000000800 */
[----:B------:R-:W1:Y:S01]  /*0990*/  LDCU UR8, c[0x0][0x360] ;  /* 0x00006c00ff0877ac */ /* 0x000e620008000800 */
[----:B------:R-:W-:Y:S01]  /*09a0*/  BAR.SYNC.DEFER_BLOCKING 0x0 ;  /* 0x0000000000007b1d */ /* 0x000fe20000010000 */
[----:B-1----:R-:W-:-:S09]  /*09b0*/  UISETP.GE.U32.AND UP0, UPT, UR8, 0x2, UPT ;  /* 0x000000020800788c */ /* 0x002fd2000bf06070 */
[----:B0-----:R-:W-:Y:S05]  /*09c0*/  BRA.U !UP0, `(.L_x_21) ;  /* 0x0000000108307547 */ /* 0x001fea000b800000 */
[----:B------:R-:W-:-:S07]  /*09d0*/  IMAD.U32 R0, RZ, RZ, UR8 ;  /* 0x00000008ff007e24 */ /* 0x000fce000f8e00ff */
.L_x_22:
[----:B------:R-:W-:-:S04]  /*09e0*/  SHF.R.U32.HI R6, RZ, 0x1, R0 ;  /* 0x00000001ff067819 */ /* 0x000fc80000011600 */
[----:B------:R-:W-:-:S13]  /*09f0*/  ISETP.GE.U32.AND P0, PT, R2, R6, PT ;  /* 0x000000060200720c */ /* 0x000fda0003f06070 */
[----:B------:R-:W-:Y:S01]  /*0a00*/  @!P0 IMAD R3, R6, 0x4, R5 ;  /* 0x0000000406038824 */ /* 0x000fe200078e0205 */
[----:B------:R-:W-:Y:S05]  /*0a10*/  @!P0 LDS R4, [R5] ;  /* 0x0000000005048984 */ /* 0x000fea0000000800 */
[----:B------:R-:W0:Y:S02]  /*0a20*/  @!P0 LDS R3, [R3] ;  /* 0x0000000003038984 */ /* 0x000e240000000800 */
[----:B0-----:R-:W-:-:S05]  /*0a30*/  @!P0 FADD R4, R3, R4 ;  /* 0x0000000403048221 */ /* 0x001fca0000000000 */
[----:B------:R0:W-:Y:S01]  /*0a40*/  @!P0 STS [R5], R4 ;  /* 0x0000000405008388 */ /* 0x0001e20000000800 */
[----:B------:R-:W-:Y:S01]  /*0a50*/  BAR.SYNC.DEFER_BLOCKING 0x0 ;  /* 0x0000000000007b1d */ /* 0x000fe20000010000 */
[----:B------:R-:W-:Y:S01]  /*0a60*/  ISETP.GT.U32.AND P0, PT, R0, 0x3, PT ;  /* 0x000000030000780c */ /* 0x000fe20003f04070 */
[----:B------:R-:W-:-:S12]  /*0a70*/  IMAD.MOV.U32 R0, RZ, RZ, R6 ;  /* 0x000000ffff007224 */ /* 0x000fd800078e0006 */
[----:B0-----:R-:W-:Y:S05]  /*0a80*/  @P0 BRA `(.L_x_22) ;  /* 0xfffffffc00d40947 */ /* 0x001fea000383ffff */
.L_x_21:
[----:B------:R-:W0:Y:S02]  /*0a90*/  LDCU UR4, c[0x0][0x394] ;  /* 0x00007280ff0477ac */ /* 0x000e240008000800 */
[----:B0-----:R-:W-:-:S13]  /*0aa0*/  ISETP.GE.AND P0, PT, R2, UR4, PT ;  /* 0x0000000402007c0c */ /* 0x001fda000bf06270 */
[----:B------:R-:W-:Y:S05]  /*0ab0*/  @P0 EXIT ;  /* 0x000000000000094d */ /* 0x000fea0003800000 */
[----:B------:R-:W0:Y:S01]  /*0ac0*/  S2UR UR5, SR_CgaCtaId ;  /* 0x00000000000579c3 */ /* 0x000e220000008800 */
[----:B------:R-:W-:-:S07]  /*0ad0*/  UMOV UR4, 0x400 ;  /* 0x0000040000047882 */ /* 0x000fce0000000000 */
[----:B------:R-:W1:Y:S01]  /*0ae0*/  LDC.64 R4, c[0x0][0x388] ;  /* 0x0000e200ff047b82 */ /* 0x000e620000000a00 */
[----:B0-----:R-:W-:-:S09]  /*0af0*/  ULEA UR4, UR5, UR4, 0x18 ;  /* 0x0000000405047291 */ /* 0x001fd2000f8ec0ff */
[----:B------:R-:W0:Y:S02]  /*0b00*/  LDS R3, [UR4] ;  /* 0x00000004ff037984 */ /* 0x000e240008000800 */
[----:B------:R-:W3:Y:S02]  /*0b10*/  LDCU UR4, c[0x0][0x394] ;  /* 0x00007280ff0477ac */ /* 0x000ee40008000800 */
.L_x_25:
[----:B------:R-:W-:-:S04]  /*0b20*/  IMAD.IADD R7, R9, 0x1, R2 ;  /* 0x0000000109077824 */ /* 0x000fc800078e0202 */
[----:B-1----:R-:W-:-:S05]  /*0b30*/  IMAD.WIDE R6, R7, 0x4, R4 ;  /* 0x0000000407067825 */ /* 0x002fca00078e0204 */
[----:B------:R-:W4:Y:S01]  /*0b40*/  LDG.E R0, desc[UR6][R6.64] ;  /* 0x0000000606007981 */ /* 0x000f22000c1e1900 */
[----:B0----5:R-:W2:Y:S01]  /*0b50*/  MUFU.RCP R8, R3 ;  /* 0x0000000300087308 */ /* 0x021ea20000001000 */
[----:B------:R-:W-:Y:S01]  /*0b60*/  BSSY.RECONVERGENT B0, `(.L_x_23) ;  /* 0x000000b000007945 */ /* 0x000fe20003800200 */
[----:B--2---:R-:W-:-:S04]  /*0b70*/  FFMA R11, -R3, R8, 1 ;  /* 0x3f800000030b7423 */ /* 0x004fc80000000108 */
[----:B------:R-:W-:Y:S02]  /*0b80*/  FFMA R11, R8, R11, R8 ;  /* 0x0000000b080b7223 */ /* 0x000fe40000000008 */
[----:B----4-:R-:W0:Y:S02]  /*0b90*/  FCHK P0, R0, R3 ;  /* 0x0000000300007302 */ /* 0x010e240000000000 */
[----:B------:R-:W-:-:S04]  /*0ba0*/  FFMA R8, R0, R11, RZ ;  /* 0x0000000b00087223 */ /* 0x000fc800000000ff */
[----:B------:R-:W-:-:S04]  /*0bb0*/  FFMA R10, -R3, R8, R0 ;  /* 0x00000008030a7223 */ /* 0x000fc80000000100 */
[----:B------:R-:W-:Y:S01]  /*0bc0*/  FFMA R11, R11, R10, R8 ;  /* 0x0000000a0b0b7223 */ /* 0x000fe20000000008 */
[----:B0-----:R-:W-:Y:S06]  /*0bd0*/  @!P0 BRA `(.L_x_24) ;  /* 0x00000000000c8947 */ /* 0x001fec0003800000 */
[----:B------:R-:W-:-:S07]  /*0be0*/  MOV R8, 0xc00 ;  /* 0x00000c0000087802 */ /* 0x000fce0000000f00 */
[----:B---3--:R-:W-:Y:S05]  /*0bf0*/  CALL.REL.NOINC `($__internal_0_$__cuda_sm3x_div_rn_noftz_f32_slowpath) ;  /* 0x00000000001c7944 */ /* 0x008fea0003c00000 */
[----:B------:R-:W-:-:S07]  /*0c00*/  IMAD.MOV.U32 R11, RZ, RZ, R0 ;  /* 0x000000ffff0b7224 */ /* 0x000fce00078e0000 */
.L_x_24:
[----:B---3--:R-:W-:Y:S05]  /*0c10*/  BSYNC.RECONVERGENT B0 ;  /* 0x0000000000007941 */ /* 0x008fea0003800200 */
.L_x_23:
[----:B------:R4:W-:Y:S01]  /*0c20*/  STG.E desc[UR6][R6.64], R11 ;  /* 0x0000000b06007986 */ /* 0x0009e2000c101906 */
[----:B------:R-:W-:-:S05]  /*0c30*/  VIADD R2, R2, UR8 ;  /* 0x0000000802027c36 */ /* 0x000fca0008000000 */
[----:B------:R-:W-:-:S13]  /*0c40*/  ISETP.GE.AND P0, PT, R2, UR4, PT ;  /* 0x0000000402007c0c */ /* 0x000fda000bf06270 */
[----:B----4-:R-:W-:Y:S05]  /*0c50*/  @!P0 BRA `(.L_x_25) ;  /* 0xfffffffc00b08947 */ /* 0x010fea000383ffff */
[----:B------:R-:W-:Y:S05]  /*0c60*/  EXIT ;  /* 0x000000000000794d */ /* 0x000fea0003800000 */
        .weak           $__internal_0_$__cuda_sm3x_div_rn_noftz_f32_slowpath
        .type           $__internal_0_$__cuda_sm3x_div_rn_noftz_f32_slowpath,@function
        .size           $__internal_0_$__cuda_sm3x_div_rn_noftz_f32_slowpath,(.L_x_38 - $__internal_0_$__cuda_sm3x_div_rn_noftz_f32_slowpath)
$__internal_0_$__cuda_sm3x_div_rn_noftz_f32_slowpath:
[--C-:B------:R-:W-:Y:S01]  /*0c70*/  SHF.R.U32.HI R11, RZ, 0x17, R3.reuse ;  /* 0x00000017ff0b7819 */ /* 0x100fe20000011603 */
[----:B------:R-:W-:Y:S01]  /*0c80*/  BSSY.RECONVERGENT B1, `(.L_x_26) ;  /* 0x0000064000017945 */ /* 0x000fe20003800200 */
[--C-:B------:R-:W-:Y:S01]  /*0c90*/  SHF.R.U32.HI R10, RZ, 0x17, R0.reuse ;  /* 0x00000017ff0a7819 */ /* 0x100fe20000011600 */
[----:B------:R-:W-:Y:S01]  /*0ca0*/  IMAD.MOV.U32 R12, RZ, RZ, R0 ;  /* 0x000000ffff0c7224 */ /* 0x000fe200078e0000 */
[----:B------:R-:W-:Y:S01]  /*0cb0*/  LOP3.LUT R11, R11, 0xff, RZ, 0xc0, !PT ;  /* 0x000000ff0b0b7812 */ /* 0x000fe200078ec0ff */
[----:B------:R-:W-:Y:S01]  /*0cc0*/  IMAD.MOV.U32 R13, RZ, RZ, R3 ;  /* 0x000000ffff0d7224 */ /* 0x000fe200078e0003 */
[----:B------:R-:W-:-:S03]  /*0cd0*/  LOP3.LUT R16, R10, 0xff, RZ, 0xc0, !PT ;  /* 0x000000ff0a107812 */ /* 0x000fc600078ec0ff */
[----:B------:R-:W-:Y:S02]  /*0ce0*/  VIADD R14, R11, 0xffffffff ;  /* 0xffffffff0b0e7836 */ /* 0x000fe40000000000 */
[----:B------:R-:W-:-:S03]  /*0cf0*/  VIADD R15, R16, 0xffffffff ;  /* 0xffffffff100f7836 */ /* 0x000fc60000000000 */
[----:B------:R-:W-:-:S04]  /*0d00*/  ISETP.GT.U32.AND P0, PT, R14, 0xfd, PT ;  /* 0x000000fd0e00780c */ /* 0x000fc80003f04070 */
[----:B------:R-:W-:-:S13]  /*0d10*/  ISETP.GT.U32.OR P0, PT, R15, 0xfd, P0 ;  /* 0x000000fd0f00780c */ /* 0x000fda0000704470 */
[----:B------:R-:W-:Y:S01]  /*0d20*/  @!P0 IMAD.MOV.U32 R10, RZ, RZ, RZ ;  /* 0x000000ffff0a8224 */ /* 0x000fe200078e00ff */
[----:B------:R-:W-:Y:S06]  /*0d30*/  @!P0 BRA `(.L_x_27) ;  /* 0x00000000005c8947 */ /* 0x000fec0003800000 */
[----:B------:R-:W-:Y:S02]  /*0d40*/  FSETP.GTU.FTZ.AND P1, PT, |R3|, +INF , PT ;  /* 0x7f8000000300780b */ /* 0x000fe40003f3c200 */
[----:B------:R-:W-:-:S04]  /*0d50*/  FSETP.GTU.FTZ.AND P0, PT, |R0|, +INF , PT ;  /* 0x7f8000000000780b */ /* 0x000fc80003f1c200 */
[----:B------:R-:W-:-:S13]  /*0d60*/  PLOP3.LUT P0, PT, P0, P1, PT, 0xf8, 0x8f ;  /* 0x00000000008f781c */ /* 0x000fda0000703f70 */
[----:B------:R-:W-:Y:S05]  /*0d70*/  @P0 BRA `(.L_x_28) ;  /* 0x00000004004c0947 */ /* 0x000fea0003800000 */
[----:B------:R-:W-:-:S13]  /*0d80*/  LOP3.LUT P0, RZ, R13, 0x7fffffff, R12, 0xc8, !PT ;  /* 0x7fffffff0dff7812 */ /* 0x000fda000780c80c */
[----:B------:R-:W-:Y:S05]  /*0d90*/  @!P0 BRA `(.L_x_29) ;  /* 0x00000004003c8947 */ /* 0x000fea0003800000 */
[C---:B------:R-:W-:Y:S02]  /*0da0*/  FSETP.NEU.FTZ.AND P2, PT, |R0|.reuse, +INF , PT ;  /* 0x7f8000000000780b */ /* 0x040fe40003f5d200 */
[----:B------:R-:W-:Y:S02]  /*0db0*/  FSETP.NEU.FTZ.AND P1, PT, |R3|, +INF , PT ;  /* 0x7f8000000300780b */ /* 0x000fe40003f3d200 */
[----:B------:R-:W-:-:S11]  /*0dc0*/  FSETP.NEU.FTZ.AND P0, PT, |R0|, +INF , PT ;  /* 0x7f8000000000780b */ /* 0x000fd60003f1d200 */
[----:B------:R-:W-:Y:S05]  /*0dd0*/  @!P1 BRA !P2, `(.L_x_29) ;  /* 0x00000004002c9947 */ /* 0x000fea0005000000 */
[----:B------:R-:W-:-:S04]  /*0de0*/  LOP3.LUT P2, RZ, R12, 0x7fffffff, RZ, 0xc0, !PT ;  /* 0x7fffffff0cff7812 */ /* 0x000fc8000784c0ff */
[----:B------:R-:W-:-:S13]  /*0df0*/  PLOP3.LUT P1, PT, P1, P2, PT, 0x2f, 0xf2 ;  /* 0x0000000000f2781c */ /* 0x000fda0000f24577 */
[----:B------:R-:W-:Y:S05]  /*0e00*/  @P1 BRA `(.L_x_30) ;  /* 0x0000000400181947 */ /* 0x000fea0003800000 */
[----:B------:R-:W-:-:S04]  /*0e10*/  LOP3.LUT P1, RZ, R13, 0x7fffffff, RZ, 0xc0, !PT ;  /* 0x7fffffff0dff7812 */ /* 0x000fc8000782c0ff */
[----:B------:R-:W-:-:S13]  /*0e20*/  PLOP3.LUT P0, PT, P0, P1, PT, 0x2f, 0xf2 ;  /* 0x0000000000f2781c */ /* 0x000fda0000702577 */
[----:B------:R-:W-:Y:S05]  /*0e30*/  @P0 BRA `(.L_x_31) ;  /* 0x0000000400000947 */ /* 0x000fea0003800000 */
[----:B------:R-:W-:Y:S02]  /*0e40*/  ISETP.GE.AND P0, PT, R15, RZ, PT ;  /* 0x000000ff0f00720c */ /* 0x000fe40003f06270 */
[----:B------:R-:W-:-:S11]  /*0e50*/  ISETP.GE.AND P1, PT, R14, RZ, PT ;  /* 0x000000ff0e00720c */ /* 0x000fd60003f26270 */
[----:B------:R-:W-:Y:S01]  /*0e60*/  @P0 MOV R10, RZ ;  /* 0x000000ff000a0202 */ /* 0x000fe20000000f00 */
[----:B------:R-:W-:Y:S02]  /*0e70*/  @!P0 IMAD.MOV.U32 R10, RZ, RZ, -0x40 ;  /* 0xffffffc0ff0a8424 */ /* 0x000fe400078e00ff */
[----:B------:R-:W-:Y:S01]  /*0e80*/  @!P0 FFMA R12, R0, 1.84467440737095516160e+19, RZ ;  /* 0x5f800000000c8823 */ /* 0x000fe200000000ff */
[----:B------:R-:W-:Y:S01]  /*0e90*/  @!P1 FFMA R13, R3, 1.84467440737095516160e+19, RZ ;  /* 0x5f800000030d9823 */ /* 0x000fe200000000ff */
[----:B------:R-:W-:-:S07]  /*0ea0*/  @!P1 VIADD R10, R10, 0x40 ;  /* 0x000000400a0a9836 */ /* 0x000fce0000000000 */
.L_x_27:
[----:B------:R-:W-:Y:S01]  /*0eb0*/  LEA R0, R11, 0xc0800000, 0x17 ;  /* 0xc08000000b007811 */ /* 0x000fe200078eb8ff */
[----:B------:R-:W-:Y:S04]  /*0ec0*/  BSSY.RECONVERGENT B2, `(.L_x_32) ;  /* 0x0000036000027945 */ /* 0x000fe80003800200 */
[----:B------:R-:W-:Y:S02]  /*0ed0*/  IMAD.IADD R14, R13, 0x1, -R0 ;  /* 0x000000010d0e7824 */ /* 0x000fe400078e0a00 */
[----:B------:R-:W-:Y:S02]  /*0ee0*/  VIADD R13, R16, 0xffffff81 ;  /* 0xffffff81100d7836 */ /* 0x000fe40000000000 */
[----:B------:R-:W0:Y:S01]  /*0ef0*/  MUFU.RCP R15, R14 ;  /* 0x0000000e000f7308 */ /* 0x000e220000001000 */
[----:B------:R-:W-:Y:S01]  /*0f00*/  FADD.FTZ R17, -R14, -RZ ;  /* 0x800000ff0e117221 */ /* 0x000fe20000010100 */
[C---:B------:R-:W-:Y:S01]  /*0f10*/  IMAD R0, R13.reuse, -0x800000, R12 ;  /* 0xff8000000d007824 */ /* 0x040fe200078e020c */
[----:B------:R-:W-:-:S05]  /*0f20*/  IADD3 R13, PT, PT, R13, 0x7f, -R11 ;  /* 0x0000007f0d0d7810 */ /* 0x000fca0007ffe80b */
[----:B------:R-:W-:Y:S02]  /*0f30*/  IMAD.IADD R13, R13, 0x1, R10 ;  /* 0x000000010d0d7824 */ /* 0x000fe400078e020a */
[----:B0-----:R-:W-:-:S04]  /*0f40*/  FFMA R16, R15, R17, 1 ;  /* 0x3f8000000f107423 */ /* 0x001fc80000000011 */
[----:B------:R-:W-:-:S04]  /*0f50*/  FFMA R19, R15, R16, R15 ;  /* 0x000000100f137223 */ /* 0x000fc8000000000f */
[----:B------:R-:W-:-:S04]  /*0f60*/  FFMA R12, R0, R19, RZ ;  /* 0x00000013000c7223 */ /* 0x000fc800000000ff */
[----:B------:R-:W-:-:S04]  /*0f70*/  FFMA R15, R17, R12, R0 ;  /* 0x0000000c110f7223 */ /* 0x000fc80000000000 */
[----:B------:R-:W-:-:S04]  /*0f80*/  FFMA R16, R19, R15, R12 ;  /* 0x0000000f13107223 */ /* 0x000fc8000000000c */
[----:B------:R-:W-:-:S04]  /*0f90*/  FFMA R17, R17, R16, R0 ;  /* 0x0000001011117223 */ /* 0x000fc80000000000 */
[----:B------:R-:W-:-:S05]  /*0fa0*/  FFMA R0, R19, R17, R16 ;  /* 0x0000001113007223 */ /* 0x000fca0000000010 */
[----:B------:R-:W-:-:S04]  /*0fb0*/  SHF.R.U32.HI R11, RZ, 0x17, R0 ;  /* 0x00000017ff0b7819 */ /* 0x000fc80000011600 */
[----:B------:R-:W-:-:S05]  /*0fc0*/  LOP3.LUT R11, R11, 0xff, RZ, 0xc0, !PT ;  /* 0x000000ff0b0b7812 */ /* 0x000fca00078ec0ff */
[----:B------:R-:W-:-:S04]  /*0fd0*/  IMAD.IADD R14, R11, 0x1, R13 ;  /* 0x000000010b0e7824 */ /* 0x000fc800078e020d */
[----:B------:R-:W-:-:S05]  /*0fe0*/  VIADD R10, R14, 0xffffffff ;  /* 0xffffffff0e0a7836 */ /* 0x000fca0000000000 */
[----:B------:R-:W-:-:S13]  /*0ff0*/  ISETP.GE.U32.AND P0, PT, R10, 0xfe, PT ;  /* 0x000000fe0a00780c */ /* 0x000fda0003f06070 */
[----:B------:R-:W-:Y:S05]  /*1000*/  @!P0 BRA `(.L_x_33) ;  /* 0x0000000000808947 */ /* 0x000fea0003800000 */
[----:B------:R-:W-:-:S13]  /*1010*/  ISETP.GT.AND P0, PT, R14, 0xfe, PT ;  /* 0x000000fe0e00780c */ /* 0x000fda0003f04270 */
[----:B------:R-:W-:Y:S05]  /*1020*/  @P0 BRA `(.L_x_34) ;  /* 0x00000000006c0947 */ /* 0x000fea0003800000 */
[----:B------:R-:W-:-:S13]  /*1030*/  ISETP.GE.AND P0, PT, R14, 0x1, PT ;  /* 0x000000010e00780c */ /* 0x000fda0003f06270 */
[----:B------:R-:W-:Y:S05]  /*1040*/  @P0 BRA `(.L_x_35) ;  /* 0x0000000000740947 */ /* 0x000fea0003800000 */
[----:B------:R-:W-:Y:S02]  /*1050*/  ISETP.GE.AND P0, PT, R14, -0x18, PT ;  /* 0xffffffe80e00780c */ /* 0x000fe40003f06270 */
[----:B------:R-:W-:-:S11]  /*1060*/  LOP3.LUT R0, R0, 0x80000000, RZ, 0xc0, !PT ;  /* 0x8000000000007812 */ /* 0x000fd600078ec0ff */
[----:B------:R-:W-:Y:S05]  /*1070*/  @!P0 BRA `(.L_x_35) ;  /* 0x0000000000688947 */ /* 0x000fea0003800000 */
[CCC-:B------:R-:W-:Y:S01]  /*1080*/  FFMA.RZ R10, R19.reuse, R17.reuse, R16.reuse ;  /* 0x00000011130a7223 */ /* 0x1c0fe2000000c010 */
[C---:B------:R-:W-:Y:S02]  /*1090*/  VIADD R13, R14.reuse, 0x20 ;  /* 0x000000200e0d7836 */ /* 0x040fe40000000000 */
[CCC-:B------:R-:W-:Y:S01]  /*10a0*/  FFMA.RM R11, R19.reuse, R17.reuse, R16.reuse ;  /* 0x00000011130b7223 */ /* 0x1c0fe20000004010 */
[----:B------:R-:W-:Y:S02]  /*10b0*/  ISETP.NE.AND P2, PT, R14, RZ, PT ;  /* 0x000000ff0e00720c */ /* 0x000fe40003f45270 */
[----:B------:R-:W-:Y:S01]  /*10c0*/  LOP3.LUT R12, R10, 0x7fffff, RZ, 0xc0, !PT ;  /* 0x007fffff0a0c7812 */ /* 0x000fe200078ec0ff */
[----:B------:R-:W-:Y:S01]  /*10d0*/  FFMA.RP R10, R19, R17, R16 ;  /* 0x00000011130a7223 */ /* 0x000fe20000008010 */
[----:B------:R-:W-:Y:S01]  /*10e0*/  ISETP.NE.AND P1, PT, R14, RZ, PT ;  /* 0x000000ff0e00720c */ /* 0x000fe20003f25270 */
[----:B------:R-:W-:Y:S01]  /*10f0*/  IMAD.MOV R14, RZ, RZ, -R14 ;  /* 0x000000ffff0e7224 */ /* 0x000fe200078e0a0e */
[----:B------:R-:W-:-:S02]  /*1100*/  LOP3.LUT R12, R12, 0x800000, RZ, 0xfc, !PT ;  /* 0x008000000c0c7812 */ /* 0x000fc400078efcff */
[----:B------:R-:W-:Y:S02]  /*1110*/  FSETP.NEU.FTZ.AND P0, PT, R10, R11, PT ;  /* 0x0000000b0a00720b */ /* 0x000fe40003f1d000 */
[----:B------:R-:W-:Y:S02]  /*1120*/  SHF.L.U32 R13, R12, R13, RZ ;  /* 0x0000000d0c0d7219 */ /* 0x000fe400000006ff */
[----:B------:R-:W-:Y:S02]  /*1130*/  SEL R11, R14, RZ, P2 ;  /* 0x000000ff0e0b7207 */ /* 0x000fe40001000000 */
[----:B------:R-:W-:Y:S02]  /*1140*/  ISETP.NE.AND P1, PT, R13, RZ, P1 ;  /* 0x000000ff0d00720c */ /* 0x000fe40000f25270 */
[----:B------:R-:W-:Y:S02]  /*1150*/  SHF.R.U32.HI R11, RZ, R11, R12 ;  /* 0x0000000bff0b7219 */ /* 0x000fe4000001160c */
[----:B------:R-:W-:-:S02]  /*1160*/  PLOP3.LUT P0, PT, P0, P1, PT, 0xf8, 0x8f ;  /* 0x00000000008f781c */ /* 0x000fc40000703f70 */
[----:B------:R-:W-:Y:S02]  /*1170*/  SHF.R.U32.HI R13, RZ, 0x1, R11 ;  /* 0x00000001ff0d7819 */ /* 0x000fe4000001160b */
[----:B------:R-:W-:-:S04]  /*1180*/  SEL R10, RZ, 0x1, !P0 ;  /* 0x00000001ff0a7807 */ /* 0x000fc80004000000 */
[----:B------:R-:W-:-:S04]  /*1190*/  LOP3.LUT R10, R10, 0x1, R13, 0xf8, !PT ;  /* 0x000000010a0a7812 */ /* 0x000fc800078ef80d */
[----:B------:R-:W-:-:S05]  /*11a0*/  LOP3.LUT R10, R10, R11, RZ, 0xc0, !PT ;  /* 0x0000000b0a0a7212 */ /* 0x000fca00078ec0ff */
[----:B------:R-:W-:-:S05]  /*11b0*/  IMAD.IADD R13, R13, 0x1, R10 ;  /* 0x000000010d0d7824 */ /* 0x000fca00078e020a */
[----:B------:R-:W-:Y:S01]  /*11c0*/  LOP3.LUT R0, R13, R0, RZ, 0xfc, !PT ;  /* 0x000000000d007212 */ /* 0x000fe200078efcff */
[----:B------:R-:W-:Y:S06]  /*11d0*/  BRA `(.L_x_35) ;  /* 0x0000000000107947 */ /* 0x000fec0003800000 */
.L_x_34:
[----:B------:R-:W-:-:S04]  /*11e0*/  LOP3.LUT R0, R0, 0x80000000, RZ, 0xc0, !PT ;  /* 0x8000000000007812 */ /* 0x000fc800078ec0ff */
[----:B------:R-:W-:Y:S01]  /*11f0*/  LOP3.LUT R0, R0, 0x7f800000, RZ, 0xfc, !PT ;  /* 0x7f80000000007812 */ /* 0x000fe200078efcff */
[----:B------:R-:W-:Y:S06]  /*1200*/  BRA `(.L_x_35) ;  /* 0x0000000000047947 */ /* 0x000fec0003800000 */
.L_x_33:
[----:B------:R-:W-:-:S07]  /*1210*/  IMAD R0, R13, 0x800000, R0 ;  /* 0x008000000d007824 */ /* 0x000fce00078e0200 */
.L_x_35:
[----:B------:R-:W-:Y:S05]  /*1220*/  BSYNC.RECONVERGENT B2 ;  /* 0x0000000000027941 */ /* 0x000fea0003800200 */
.L_x_32:
[----:B------:R-:W-:Y:S05]  /*1230*/  BRA `(.L_x_36) ;  /* 0x0000000000207947 */ /* 0x000fea0003800000 */
.L_x_31:
[----:B------:R-:W-:-:S04]  /*1240*/  LOP3.LUT R0, R13, 0x80000000, R12, 0x48, !PT ;  /* 0x800000000d007812 */ /* 0x000fc800078e480c */
[----:B------:R-:W-:Y:S01]  /*1250*/  LOP3.LUT R0, R0, 0x7f800000, RZ, 0xfc, !PT ;  /* 0x7f80000000007812 */ /* 0x000fe200078efcff */
[----:B------:R-:W-:Y:S06]  /*1260*/  BRA `(.L_x_36) ;  /* 0x0000000000147947 */ /* 0x000fec0003800000 */
.L_x_30:
[----:B------:R-:W-:Y:S01]  /*1270*/  LOP3.LUT R0, R13, 0x80000000, R12, 0x48, !PT ;  /* 0x800000000d007812 */ /* 0x000fe200078e480c */
[----:B------:R-:W-:Y:S06]  /*1280*/  BRA `(.L_x_36) ;  /* 0x00000000000c7947 */ /* 0x000fec0003800000 */
.L_x_29:
[----:B------:R-:W0:Y:S01]  /*1290*/  MUFU.RSQ R0, -QNAN ;  /* 0xffc0000000007908 */ /* 0x000e220000001400 */
[----:B------:R-:W-:Y:S05]  /*12a0*/  BRA `(.L_x_36) ;  /* 0x0000000000047947 */ /* 0x000fea0003800000 */
.L_x_28:
[----:B------:R-:W-:-:S07]  /*12b0*/  FADD.FTZ R0, R0, R3 ;  /* 0x0000000300007221 */ /* 0x000fce0000010000 */
.L_x_36:
[----:B------:R-:W-:Y:S05]  /*12c0*/  BSYNC.RECONVERGENT B1 ;  /* 0x0000000000017941 */ /* 0x000fea0003800200 */
.L_x_26:
[----:B------:R-:W-:Y:S02]  /*12d0*/  IMAD.MOV.U32 R10, RZ, RZ, R8 ;  /* 0x000000ffff0a7224 */ /* 0x000fe400078e0008 */
[----:B------:R-:W-:-:S04]  /*12e0*/  IMAD.MOV.U32 R11, RZ, RZ, 0x0 ;  /* 0x00000000ff0b7424 */ /* 0x000fc800078e00ff */
[----:B0-----:R-:W-:Y:S05]  /*12f0*/  RET.REL.NODEC R10 `(softmax_kernel) ;  /* 0xffffffec0a407950 */ /* 0x001fea0003c3ffff */
.L_x_37:
        /* <DEDUP_REMOVED lines=16> */
.L_x_38:


//--------------------- .nv.shared.reserved.0     --------------------------
	.section	.nv.shared.reserved.0,"aw",@nobits
	.weak		__nv_reservedSMEM_offset_0_alias
	.size		__nv_reservedSMEM_offset_0_alias, 0, 64
	.other		__nv_reservedSMEM_offset_0_alias,@"STO_CUDA_RESERVED_SHARED STV_DEFAULT"
__nv_reservedSMEM_offset_0_alias:
	.zero		0
	.zero		64


//--------------------- .nv.shared.softmax_kernel --------------------------
	.section	.nv.shared.softmax_kernel,"aw",@nobits
	.sectionflags	@""
	.align	4
.nv.shared.softmax_kernel:
	.zero		2048


//--------------------- .nv.constant0.logsoftmax_kernel --------------------------
	.section	.nv.constant0.logsoftmax_kernel,"a",@progbits
	.sectionflags	@""
	.align	4
.nv.constant0.logsoftmax_kernel:
	.zero		920


//--------------------- .nv.constant0.softmax_kernel --------------------------
	.section	.nv.constant0.softmax_kernel,"a",@progbits
	.sectionflags	@""
	.align	4
.nv.constant0.softmax_kernel:
	.zero		920


//--------------------- SYMBOLS --------------------------

	.type		.nv.reservedSmem.offset0,@object
	.size		.nv.reservedSmem.offset0,0x4
	.type		.nv.reservedSmem.cap,@object
	.size		.nv.reservedSmem.cap,0x4
